//
// Generated by NVIDIA NVVM Compiler
//
// Compiler Build ID: CL-36424714
// Cuda compilation tools, release 13.0, V13.0.88
// Based on NVVM 20.0.0
//

.version 9.0
.target sm_100
.address_size 64

	// .globl	_Z30baseline_warp_specialized_gemmPKfS0_S0_Pfiii
// _ZZ30baseline_warp_specialized_gemmPKfS0_S0_PfiiiE6A_smem has been demoted
// _ZZ30baseline_warp_specialized_gemmPKfS0_S0_PfiiiE6B_smem has been demoted

.visible .entry _Z30baseline_warp_specialized_gemmPKfS0_S0_Pfiii(
	.param .u64 .ptr .align 1 _Z30baseline_warp_specialized_gemmPKfS0_S0_Pfiii_param_0,
	.param .u64 .ptr .align 1 _Z30baseline_warp_specialized_gemmPKfS0_S0_Pfiii_param_1,
	.param .u64 .ptr .align 1 _Z30baseline_warp_specialized_gemmPKfS0_S0_Pfiii_param_2,
	.param .u64 .ptr .align 1 _Z30baseline_warp_specialized_gemmPKfS0_S0_Pfiii_param_3,
	.param .u32 _Z30baseline_warp_specialized_gemmPKfS0_S0_Pfiii_param_4,
	.param .u32 _Z30baseline_warp_specialized_gemmPKfS0_S0_Pfiii_param_5,
	.param .u32 _Z30baseline_warp_specialized_gemmPKfS0_S0_Pfiii_param_6
)
.maxntid 256
{
	.reg .pred 	%p<83>;
	.reg .b32 	%r<166>;
	.reg .b32 	%f<947>;
	.reg .b64 	%rd<59>;
	// demoted variable
	.shared .align 128 .b8 _ZZ30baseline_warp_specialized_gemmPKfS0_S0_PfiiiE6A_smem[9216];
	// demoted variable
	.shared .align 128 .b8 _ZZ30baseline_warp_specialized_gemmPKfS0_S0_PfiiiE6B_smem[8704];
	ld.param.u64 	%rd11, [_Z30baseline_warp_specialized_gemmPKfS0_S0_Pfiii_param_0];
	ld.param.u64 	%rd12, [_Z30baseline_warp_specialized_gemmPKfS0_S0_Pfiii_param_1];
	ld.param.u64 	%rd13, [_Z30baseline_warp_specialized_gemmPKfS0_S0_Pfiii_param_3];
	ld.param.u32 	%r77, [_Z30baseline_warp_specialized_gemmPKfS0_S0_Pfiii_param_4];
	ld.param.u32 	%r80, [_Z30baseline_warp_specialized_gemmPKfS0_S0_Pfiii_param_5];
	ld.param.u32 	%r79, [_Z30baseline_warp_specialized_gemmPKfS0_S0_Pfiii_param_6];
	cvta.to.global.u64 	%rd1, %rd11;
	cvta.to.global.u64 	%rd2, %rd12;
	cvta.to.global.u64 	%rd3, %rd13;
	mov.u32 	%r1, %tid.x;
	and.b32  	%r2, %r1, 31;
	mov.u32 	%r81, %ctaid.x;
	mov.u32 	%r82, %ctaid.y;
	shl.b32 	%r3, %r81, 6;
	setp.ge.s32 	%p1, %r3, %r77;
	shl.b32 	%r4, %r82, 6;
	setp.ge.s32 	%p2, %r4, %r80;
	or.pred  	%p3, %p1, %p2;
	@%p3 bra 	$L__BB0_60;
	setp.lt.s32 	%p4, %r79, 1;
	mov.f32 	%f915, 0f00000000;
	mov.f32 	%f916, %f915;
	mov.f32 	%f917, %f915;
	mov.f32 	%f918, %f915;
	mov.f32 	%f919, %f915;
	mov.f32 	%f920, %f915;
	mov.f32 	%f921, %f915;
	mov.f32 	%f922, %f915;
	mov.f32 	%f923, %f915;
	mov.f32 	%f924, %f915;
	mov.f32 	%f925, %f915;
	mov.f32 	%f926, %f915;
	mov.f32 	%f927, %f915;
	mov.f32 	%f928, %f915;
	mov.f32 	%f929, %f915;
	mov.f32 	%f930, %f915;
	@%p4 bra 	$L__BB0_27;
	add.s32 	%r85, %r79, 31;
	shr.u32 	%r5, %r85, 5;
	and.b32  	%r86, %r1, 32;
	or.b32  	%r6, %r86, %r2;
	add.s32 	%r7, %r6, %r4;
	shl.b32 	%r87, %r6, 2;
	mov.u32 	%r88, _ZZ30baseline_warp_specialized_gemmPKfS0_S0_PfiiiE6B_smem;
	add.s32 	%r8, %r88, %r87;
	or.b32  	%r89, %r86, 192;
	shr.u32 	%r90, %r89, 5;
	shl.b32 	%r91, %r2, 2;
	mad.lo.s32 	%r92, %r90, 144, %r91;
	mov.u32 	%r93, _ZZ30baseline_warp_specialized_gemmPKfS0_S0_PfiiiE6A_smem;
	add.s32 	%r9, %r93, %r92;
	add.s32 	%r10, %r90, %r3;
	mad.lo.s32 	%r11, %r79, %r10, %r2;
	shl.b32 	%r12, %r79, 3;
	or.b32  	%r94, %r86, 128;
	shr.u32 	%r95, %r94, 5;
	mad.lo.s32 	%r96, %r95, 144, %r91;
	add.s32 	%r13, %r93, %r96;
	add.s32 	%r14, %r95, %r3;
	mad.lo.s32 	%r15, %r79, %r14, %r2;
	or.b32  	%r97, %r86, 64;
	shr.u32 	%r98, %r97, 5;
	mad.lo.s32 	%r99, %r98, 144, %r91;
	add.s32 	%r16, %r93, %r99;
	add.s32 	%r17, %r98, %r3;
	mad.lo.s32 	%r18, %r79, %r17, %r2;
	shr.u32 	%r100, %r86, 5;
	add.s32 	%r19, %r100, %r3;
	mad.lo.s32 	%r20, %r79, %r19, %r2;
	mov.b32 	%r151, 0;
	mov.f32 	%f915, 0f00000000;
$L__BB0_3:
	setp.gt.u32 	%p5, %r1, 63;
	shl.b32 	%r22, %r151, 5;
	@%p5 bra 	$L__BB0_24;
	shr.u32 	%r101, %r6, 5;
	and.b32  	%r102, %r1, 31;
	shl.b32 	%r103, %r1, 2;
	and.b32  	%r104, %r103, 124;
	mad.lo.s32 	%r105, %r101, 144, %r104;
	mov.u32 	%r106, _ZZ30baseline_warp_specialized_gemmPKfS0_S0_PfiiiE6A_smem;
	add.s32 	%r154, %r106, %r105;
	add.s32 	%r24, %r102, %r22;
	add.s32 	%r162, %r11, %r22;
	add.s32 	%r159, %r15, %r22;
	add.s32 	%r156, %r18, %r22;
	add.s32 	%r153, %r20, %r22;
	mov.u32 	%r152, %r19;
	mov.u32 	%r155, %r17;
	mov.u32 	%r157, %r16;
	mov.u32 	%r158, %r14;
	mov.u32 	%r160, %r13;
	mov.u32 	%r161, %r10;
	mov.u32 	%r163, %r9;
	mov.u32 	%r164, %r6;
$L__BB0_5:
	setp.ge.s32 	%p6, %r24, %r79;
	setp.ge.s32 	%p7, %r152, %r77;
	mov.f32 	%f907, 0f00000000;
	or.pred  	%p8, %p7, %p6;
	@%p8 bra 	$L__BB0_7;
	mul.wide.u32 	%rd14, %r153, 4;
	add.s64 	%rd15, %rd1, %rd14;
	ld.global.nc.f32 	%f907, [%rd15];
$L__BB0_7:
	st.shared.f32 	[%r154], %f907;
	setp.ge.s32 	%p10, %r155, %r77;
	mov.f32 	%f908, 0f00000000;
	or.pred  	%p11, %p10, %p6;
	@%p11 bra 	$L__BB0_9;
	mul.wide.u32 	%rd16, %r156, 4;
	add.s64 	%rd17, %rd1, %rd16;
	ld.global.nc.f32 	%f908, [%rd17];
$L__BB0_9:
	st.shared.f32 	[%r157], %f908;
	setp.ge.s32 	%p13, %r158, %r77;
	mov.f32 	%f909, 0f00000000;
	or.pred  	%p14, %p13, %p6;
	@%p14 bra 	$L__BB0_11;
	mul.wide.u32 	%rd18, %r159, 4;
	add.s64 	%rd19, %rd1, %rd18;
	ld.global.nc.f32 	%f909, [%rd19];
$L__BB0_11:
	st.shared.f32 	[%r160], %f909;
	setp.ge.s32 	%p16, %r161, %r77;
	mov.f32 	%f910, 0f00000000;
	or.pred  	%p17, %p16, %p6;
	@%p17 bra 	$L__BB0_13;
	mul.wide.u32 	%rd20, %r162, 4;
	add.s64 	%rd21, %rd1, %rd20;
	ld.global.nc.f32 	%f910, [%rd21];
$L__BB0_13:
	st.shared.f32 	[%r163], %f910;
	add.s32 	%r42, %r164, 256;
	add.s32 	%r163, %r163, 1152;
	add.s32 	%r162, %r162, %r12;
	add.s32 	%r161, %r161, 8;
	add.s32 	%r160, %r160, 1152;
	add.s32 	%r159, %r159, %r12;
	add.s32 	%r158, %r158, 8;
	add.s32 	%r157, %r157, 1152;
	add.s32 	%r156, %r156, %r12;
	add.s32 	%r155, %r155, 8;
	add.s32 	%r154, %r154, 1152;
	add.s32 	%r153, %r153, %r12;
	add.s32 	%r152, %r152, 8;
	setp.lt.u32 	%p18, %r164, 1792;
	mov.u32 	%r164, %r42;
	@%p18 bra 	$L__BB0_5;
	mov.u32 	%r165, %r6;
$L__BB0_15:
	setp.ge.u32 	%p19, %r7, %r80;
	shr.u32 	%r56, %r165, 6;
	add.s32 	%r57, %r56, %r22;
	setp.ge.s32 	%p20, %r57, %r79;
	mov.f32 	%f911, 0f00000000;
	or.pred  	%p21, %p20, %p19;
	@%p21 bra 	$L__BB0_17;
	mad.lo.s32 	%r107, %r57, %r80, %r7;
	mul.wide.s32 	%rd22, %r107, 4;
	add.s64 	%rd23, %rd2, %rd22;
	ld.global.nc.f32 	%f911, [%rd23];
$L__BB0_17:
	mad.lo.s32 	%r108, %r56, 272, %r8;
	st.shared.f32 	[%r108], %f911;
	add.s32 	%r109, %r165, 64;
	shr.u32 	%r58, %r109, 6;
	add.s32 	%r59, %r58, %r22;
	setp.ge.s32 	%p23, %r59, %r79;
	mov.f32 	%f912, 0f00000000;
	or.pred  	%p24, %p23, %p19;
	@%p24 bra 	$L__BB0_19;
	mad.lo.s32 	%r110, %r59, %r80, %r7;
	mul.wide.s32 	%rd24, %r110, 4;
	add.s64 	%rd25, %rd2, %rd24;
	ld.global.nc.f32 	%f912, [%rd25];
$L__BB0_19:
	mad.lo.s32 	%r111, %r58, 272, %r8;
	st.shared.f32 	[%r111], %f912;
	add.s32 	%r112, %r165, 128;
	shr.u32 	%r60, %r112, 6;
	add.s32 	%r61, %r60, %r22;
	setp.ge.s32 	%p26, %r61, %r79;
	mov.f32 	%f913, 0f00000000;
	or.pred  	%p27, %p26, %p19;
	@%p27 bra 	$L__BB0_21;
	mad.lo.s32 	%r113, %r61, %r80, %r7;
	mul.wide.s32 	%rd26, %r113, 4;
	add.s64 	%rd27, %rd2, %rd26;
	ld.global.nc.f32 	%f913, [%rd27];
$L__BB0_21:
	mad.lo.s32 	%r114, %r60, 272, %r8;
	st.shared.f32 	[%r114], %f913;
	add.s32 	%r115, %r165, 192;
	shr.u32 	%r62, %r115, 6;
	add.s32 	%r63, %r62, %r22;
	setp.ge.s32 	%p29, %r63, %r79;
	mov.f32 	%f914, 0f00000000;
	or.pred  	%p30, %p29, %p19;
	@%p30 bra 	$L__BB0_23;
	mad.lo.s32 	%r116, %r63, %r80, %r7;
	mul.wide.s32 	%rd28, %r116, 4;
	add.s64 	%rd29, %rd2, %rd28;
	ld.global.nc.f32 	%f914, [%rd29];
$L__BB0_23:
	mad.lo.s32 	%r117, %r62, 272, %r8;
	st.shared.f32 	[%r117], %f914;
	add.s32 	%r64, %r165, 256;
	setp.lt.u32 	%p31, %r165, 1792;
	mov.u32 	%r165, %r64;
	@%p31 bra 	$L__BB0_15;
$L__BB0_24:
	setp.lt.u32 	%p32, %r1, 64;
	bar.sync 	0;
	@%p32 bra 	$L__BB0_26;
	shr.u32 	%r118, %r1, 5;
	shr.u32 	%r119, %r1, 1;
	and.b32  	%r120, %r119, 12;
	mad.lo.s32 	%r121, %r118, 10, %r120;
	mov.u32 	%r122, _ZZ30baseline_warp_specialized_gemmPKfS0_S0_PfiiiE6A_smem;
	mad.lo.s32 	%r123, %r121, 144, %r122;
	ld.shared.v4.f32 	{%f91, %f92, %f93, %f94}, [%r123+-2880];
	shl.b32 	%r124, %r1, 5;
	and.b32  	%r125, %r124, 224;
	mov.u32 	%r126, _ZZ30baseline_warp_specialized_gemmPKfS0_S0_PfiiiE6B_smem;
	add.s32 	%r127, %r126, %r125;
	ld.shared.v4.f32 	{%f95, %f96, %f97, %f98}, [%r127];
	fma.rn.f32 	%f99, %f91, %f95, %f930;
	fma.rn.f32 	%f100, %f91, %f96, %f929;
	fma.rn.f32 	%f101, %f91, %f97, %f928;
	fma.rn.f32 	%f102, %f91, %f98, %f927;
	ld.shared.v4.f32 	{%f103, %f104, %f105, %f106}, [%r123+-2736];
	fma.rn.f32 	%f107, %f103, %f95, %f926;
	fma.rn.f32 	%f108, %f103, %f96, %f925;
	fma.rn.f32 	%f109, %f103, %f97, %f924;
	fma.rn.f32 	%f110, %f103, %f98, %f923;
	ld.shared.v4.f32 	{%f111, %f112, %f113, %f114}, [%r123+-2592];
	fma.rn.f32 	%f115, %f111, %f95, %f922;
	fma.rn.f32 	%f116, %f111, %f96, %f921;
	fma.rn.f32 	%f117, %f111, %f97, %f920;
	fma.rn.f32 	%f118, %f111, %f98, %f919;
	ld.shared.v4.f32 	{%f119, %f120, %f121, %f122}, [%r123+-2448];
	fma.rn.f32 	%f123, %f119, %f95, %f918;
	fma.rn.f32 	%f124, %f119, %f96, %f917;
	fma.rn.f32 	%f125, %f119, %f97, %f916;
	fma.rn.f32 	%f126, %f119, %f98, %f915;
	ld.shared.v4.f32 	{%f127, %f128, %f129, %f130}, [%r127+272];
	fma.rn.f32 	%f131, %f92, %f127, %f99;
	fma.rn.f32 	%f132, %f92, %f128, %f100;
	fma.rn.f32 	%f133, %f92, %f129, %f101;
	fma.rn.f32 	%f134, %f92, %f130, %f102;
	fma.rn.f32 	%f135, %f104, %f127, %f107;
	fma.rn.f32 	%f136, %f104, %f128, %f108;
	fma.rn.f32 	%f137, %f104, %f129, %f109;
	fma.rn.f32 	%f138, %f104, %f130, %f110;
	fma.rn.f32 	%f139, %f112, %f127, %f115;
	fma.rn.f32 	%f140, %f112, %f128, %f116;
	fma.rn.f32 	%f141, %f112, %f129, %f117;
	fma.rn.f32 	%f142, %f112, %f130, %f118;
	fma.rn.f32 	%f143, %f120, %f127, %f123;
	fma.rn.f32 	%f144, %f120, %f128, %f124;
	fma.rn.f32 	%f145, %f120, %f129, %f125;
	fma.rn.f32 	%f146, %f120, %f130, %f126;
	ld.shared.v4.f32 	{%f147, %f148, %f149, %f150}, [%r127+544];
	fma.rn.f32 	%f151, %f93, %f147, %f131;
	fma.rn.f32 	%f152, %f93, %f148, %f132;
	fma.rn.f32 	%f153, %f93, %f149, %f133;
	fma.rn.f32 	%f154, %f93, %f150, %f134;
	fma.rn.f32 	%f155, %f105, %f147, %f135;
	fma.rn.f32 	%f156, %f105, %f148, %f136;
	fma.rn.f32 	%f157, %f105, %f149, %f137;
	fma.rn.f32 	%f158, %f105, %f150, %f138;
	fma.rn.f32 	%f159, %f113, %f147, %f139;
	fma.rn.f32 	%f160, %f113, %f148, %f140;
	fma.rn.f32 	%f161, %f113, %f149, %f141;
	fma.rn.f32 	%f162, %f113, %f150, %f142;
	fma.rn.f32 	%f163, %f121, %f147, %f143;
	fma.rn.f32 	%f164, %f121, %f148, %f144;
	fma.rn.f32 	%f165, %f121, %f149, %f145;
	fma.rn.f32 	%f166, %f121, %f150, %f146;
	ld.shared.v4.f32 	{%f167, %f168, %f169, %f170}, [%r127+816];
	fma.rn.f32 	%f171, %f94, %f167, %f151;
	fma.rn.f32 	%f172, %f94, %f168, %f152;
	fma.rn.f32 	%f173, %f94, %f169, %f153;
	fma.rn.f32 	%f174, %f94, %f170, %f154;
	fma.rn.f32 	%f175, %f106, %f167, %f155;
	fma.rn.f32 	%f176, %f106, %f168, %f156;
	fma.rn.f32 	%f177, %f106, %f169, %f157;
	fma.rn.f32 	%f178, %f106, %f170, %f158;
	fma.rn.f32 	%f179, %f114, %f167, %f159;
	fma.rn.f32 	%f180, %f114, %f168, %f160;
	fma.rn.f32 	%f181, %f114, %f169, %f161;
	fma.rn.f32 	%f182, %f114, %f170, %f162;
	fma.rn.f32 	%f183, %f122, %f167, %f163;
	fma.rn.f32 	%f184, %f122, %f168, %f164;
	fma.rn.f32 	%f185, %f122, %f169, %f165;
	fma.rn.f32 	%f186, %f122, %f170, %f166;
	ld.shared.v4.f32 	{%f187, %f188, %f189, %f190}, [%r123+-2864];
	ld.shared.v4.f32 	{%f191, %f192, %f193, %f194}, [%r127+1088];
	fma.rn.f32 	%f195, %f187, %f191, %f171;
	fma.rn.f32 	%f196, %f187, %f192, %f172;
	fma.rn.f32 	%f197, %f187, %f193, %f173;
	fma.rn.f32 	%f198, %f187, %f194, %f174;
	ld.shared.v4.f32 	{%f199, %f200, %f201, %f202}, [%r123+-2720];
	fma.rn.f32 	%f203, %f199, %f191, %f175;
	fma.rn.f32 	%f204, %f199, %f192, %f176;
	fma.rn.f32 	%f205, %f199, %f193, %f177;
	fma.rn.f32 	%f206, %f199, %f194, %f178;
	ld.shared.v4.f32 	{%f207, %f208, %f209, %f210}, [%r123+-2576];
	fma.rn.f32 	%f211, %f207, %f191, %f179;
	fma.rn.f32 	%f212, %f207, %f192, %f180;
	fma.rn.f32 	%f213, %f207, %f193, %f181;
	fma.rn.f32 	%f214, %f207, %f194, %f182;
	ld.shared.v4.f32 	{%f215, %f216, %f217, %f218}, [%r123+-2432];
	fma.rn.f32 	%f219, %f215, %f191, %f183;
	fma.rn.f32 	%f220, %f215, %f192, %f184;
	fma.rn.f32 	%f221, %f215, %f193, %f185;
	fma.rn.f32 	%f222, %f215, %f194, %f186;
	ld.shared.v4.f32 	{%f223, %f224, %f225, %f226}, [%r127+1360];
	fma.rn.f32 	%f227, %f188, %f223, %f195;
	fma.rn.f32 	%f228, %f188, %f224, %f196;
	fma.rn.f32 	%f229, %f188, %f225, %f197;
	fma.rn.f32 	%f230, %f188, %f226, %f198;
	fma.rn.f32 	%f231, %f200, %f223, %f203;
	fma.rn.f32 	%f232, %f200, %f224, %f204;
	fma.rn.f32 	%f233, %f200, %f225, %f205;
	fma.rn.f32 	%f234, %f200, %f226, %f206;
	fma.rn.f32 	%f235, %f208, %f223, %f211;
	fma.rn.f32 	%f236, %f208, %f224, %f212;
	fma.rn.f32 	%f237, %f208, %f225, %f213;
	fma.rn.f32 	%f238, %f208, %f226, %f214;
	fma.rn.f32 	%f239, %f216, %f223, %f219;
	fma.rn.f32 	%f240, %f216, %f224, %f220;
	fma.rn.f32 	%f241, %f216, %f225, %f221;
	fma.rn.f32 	%f242, %f216, %f226, %f222;
	ld.shared.v4.f32 	{%f243, %f244, %f245, %f246}, [%r127+1632];
	fma.rn.f32 	%f247, %f189, %f243, %f227;
	fma.rn.f32 	%f248, %f189, %f244, %f228;
	fma.rn.f32 	%f249, %f189, %f245, %f229;
	fma.rn.f32 	%f250, %f189, %f246, %f230;
	fma.rn.f32 	%f251, %f201, %f243, %f231;
	fma.rn.f32 	%f252, %f201, %f244, %f232;
	fma.rn.f32 	%f253, %f201, %f245, %f233;
	fma.rn.f32 	%f254, %f201, %f246, %f234;
	fma.rn.f32 	%f255, %f209, %f243, %f235;
	fma.rn.f32 	%f256, %f209, %f244, %f236;
	fma.rn.f32 	%f257, %f209, %f245, %f237;
	fma.rn.f32 	%f258, %f209, %f246, %f238;
	fma.rn.f32 	%f259, %f217, %f243, %f239;
	fma.rn.f32 	%f260, %f217, %f244, %f240;
	fma.rn.f32 	%f261, %f217, %f245, %f241;
	fma.rn.f32 	%f262, %f217, %f246, %f242;
	ld.shared.v4.f32 	{%f263, %f264, %f265, %f266}, [%r127+1904];
	fma.rn.f32 	%f267, %f190, %f263, %f247;
	fma.rn.f32 	%f268, %f190, %f264, %f248;
	fma.rn.f32 	%f269, %f190, %f265, %f249;
	fma.rn.f32 	%f270, %f190, %f266, %f250;
	fma.rn.f32 	%f271, %f202, %f263, %f251;
	fma.rn.f32 	%f272, %f202, %f264, %f252;
	fma.rn.f32 	%f273, %f202, %f265, %f253;
	fma.rn.f32 	%f274, %f202, %f266, %f254;
	fma.rn.f32 	%f275, %f210, %f263, %f255;
	fma.rn.f32 	%f276, %f210, %f264, %f256;
	fma.rn.f32 	%f277, %f210, %f265, %f257;
	fma.rn.f32 	%f278, %f210, %f266, %f258;
	fma.rn.f32 	%f279, %f218, %f263, %f259;
	fma.rn.f32 	%f280, %f218, %f264, %f260;
	fma.rn.f32 	%f281, %f218, %f265, %f261;
	fma.rn.f32 	%f282, %f218, %f266, %f262;
	ld.shared.v4.f32 	{%f283, %f284, %f285, %f286}, [%r123+-2848];
	ld.shared.v4.f32 	{%f287, %f288, %f289, %f290}, [%r127+2176];
	fma.rn.f32 	%f291, %f283, %f287, %f267;
	fma.rn.f32 	%f292, %f283, %f288, %f268;
	fma.rn.f32 	%f293, %f283, %f289, %f269;
	fma.rn.f32 	%f294, %f283, %f290, %f270;
	ld.shared.v4.f32 	{%f295, %f296, %f297, %f298}, [%r123+-2704];
	fma.rn.f32 	%f299, %f295, %f287, %f271;
	fma.rn.f32 	%f300, %f295, %f288, %f272;
	fma.rn.f32 	%f301, %f295, %f289, %f273;
	fma.rn.f32 	%f302, %f295, %f290, %f274;
	ld.shared.v4.f32 	{%f303, %f304, %f305, %f306}, [%r123+-2560];
	fma.rn.f32 	%f307, %f303, %f287, %f275;
	fma.rn.f32 	%f308, %f303, %f288, %f276;
	fma.rn.f32 	%f309, %f303, %f289, %f277;
	fma.rn.f32 	%f310, %f303, %f290, %f278;
	ld.shared.v4.f32 	{%f311, %f312, %f313, %f314}, [%r123+-2416];
	fma.rn.f32 	%f315, %f311, %f287, %f279;
	fma.rn.f32 	%f316, %f311, %f288, %f280;
	fma.rn.f32 	%f317, %f311, %f289, %f281;
	fma.rn.f32 	%f318, %f311, %f290, %f282;
	ld.shared.v4.f32 	{%f319, %f320, %f321, %f322}, [%r127+2448];
	fma.rn.f32 	%f323, %f284, %f319, %f291;
	fma.rn.f32 	%f324, %f284, %f320, %f292;
	fma.rn.f32 	%f325, %f284, %f321, %f293;
	fma.rn.f32 	%f326, %f284, %f322, %f294;
	fma.rn.f32 	%f327, %f296, %f319, %f299;
	fma.rn.f32 	%f328, %f296, %f320, %f300;
	fma.rn.f32 	%f329, %f296, %f321, %f301;
	fma.rn.f32 	%f330, %f296, %f322, %f302;
	fma.rn.f32 	%f331, %f304, %f319, %f307;
	fma.rn.f32 	%f332, %f304, %f320, %f308;
	fma.rn.f32 	%f333, %f304, %f321, %f309;
	fma.rn.f32 	%f334, %f304, %f322, %f310;
	fma.rn.f32 	%f335, %f312, %f319, %f315;
	fma.rn.f32 	%f336, %f312, %f320, %f316;
	fma.rn.f32 	%f337, %f312, %f321, %f317;
	fma.rn.f32 	%f338, %f312, %f322, %f318;
	ld.shared.v4.f32 	{%f339, %f340, %f341, %f342}, [%r127+2720];
	fma.rn.f32 	%f343, %f285, %f339, %f323;
	fma.rn.f32 	%f344, %f285, %f340, %f324;
	fma.rn.f32 	%f345, %f285, %f341, %f325;
	fma.rn.f32 	%f346, %f285, %f342, %f326;
	fma.rn.f32 	%f347, %f297, %f339, %f327;
	fma.rn.f32 	%f348, %f297, %f340, %f328;
	fma.rn.f32 	%f349, %f297, %f341, %f329;
	fma.rn.f32 	%f350, %f297, %f342, %f330;
	fma.rn.f32 	%f351, %f305, %f339, %f331;
	fma.rn.f32 	%f352, %f305, %f340, %f332;
	fma.rn.f32 	%f353, %f305, %f341, %f333;
	fma.rn.f32 	%f354, %f305, %f342, %f334;
	fma.rn.f32 	%f355, %f313, %f339, %f335;
	fma.rn.f32 	%f356, %f313, %f340, %f336;
	fma.rn.f32 	%f357, %f313, %f341, %f337;
	fma.rn.f32 	%f358, %f313, %f342, %f338;
	ld.shared.v4.f32 	{%f359, %f360, %f361, %f362}, [%r127+2992];
	fma.rn.f32 	%f363, %f286, %f359, %f343;
	fma.rn.f32 	%f364, %f286, %f360, %f344;
	fma.rn.f32 	%f365, %f286, %f361, %f345;
	fma.rn.f32 	%f366, %f286, %f362, %f346;
	fma.rn.f32 	%f367, %f298, %f359, %f347;
	fma.rn.f32 	%f368, %f298, %f360, %f348;
	fma.rn.f32 	%f369, %f298, %f361, %f349;
	fma.rn.f32 	%f370, %f298, %f362, %f350;
	fma.rn.f32 	%f371, %f306, %f359, %f351;
	fma.rn.f32 	%f372, %f306, %f360, %f352;
	fma.rn.f32 	%f373, %f306, %f361, %f353;
	fma.rn.f32 	%f374, %f306, %f362, %f354;
	fma.rn.f32 	%f375, %f314, %f359, %f355;
	fma.rn.f32 	%f376, %f314, %f360, %f356;
	fma.rn.f32 	%f377, %f314, %f361, %f357;
	fma.rn.f32 	%f378, %f314, %f362, %f358;
	ld.shared.v4.f32 	{%f379, %f380, %f381, %f382}, [%r123+-2832];
	ld.shared.v4.f32 	{%f383, %f384, %f385, %f386}, [%r127+3264];
	fma.rn.f32 	%f387, %f379, %f383, %f363;
	fma.rn.f32 	%f388, %f379, %f384, %f364;
	fma.rn.f32 	%f389, %f379, %f385, %f365;
	fma.rn.f32 	%f390, %f379, %f386, %f366;
	ld.shared.v4.f32 	{%f391, %f392, %f393, %f394}, [%r123+-2688];
	fma.rn.f32 	%f395, %f391, %f383, %f367;
	fma.rn.f32 	%f396, %f391, %f384, %f368;
	fma.rn.f32 	%f397, %f391, %f385, %f369;
	fma.rn.f32 	%f398, %f391, %f386, %f370;
	ld.shared.v4.f32 	{%f399, %f400, %f401, %f402}, [%r123+-2544];
	fma.rn.f32 	%f403, %f399, %f383, %f371;
	fma.rn.f32 	%f404, %f399, %f384, %f372;
	fma.rn.f32 	%f405, %f399, %f385, %f373;
	fma.rn.f32 	%f406, %f399, %f386, %f374;
	ld.shared.v4.f32 	{%f407, %f408, %f409, %f410}, [%r123+-2400];
	fma.rn.f32 	%f411, %f407, %f383, %f375;
	fma.rn.f32 	%f412, %f407, %f384, %f376;
	fma.rn.f32 	%f413, %f407, %f385, %f377;
	fma.rn.f32 	%f414, %f407, %f386, %f378;
	ld.shared.v4.f32 	{%f415, %f416, %f417, %f418}, [%r127+3536];
	fma.rn.f32 	%f419, %f380, %f415, %f387;
	fma.rn.f32 	%f420, %f380, %f416, %f388;
	fma.rn.f32 	%f421, %f380, %f417, %f389;
	fma.rn.f32 	%f422, %f380, %f418, %f390;
	fma.rn.f32 	%f423, %f392, %f415, %f395;
	fma.rn.f32 	%f424, %f392, %f416, %f396;
	fma.rn.f32 	%f425, %f392, %f417, %f397;
	fma.rn.f32 	%f426, %f392, %f418, %f398;
	fma.rn.f32 	%f427, %f400, %f415, %f403;
	fma.rn.f32 	%f428, %f400, %f416, %f404;
	fma.rn.f32 	%f429, %f400, %f417, %f405;
	fma.rn.f32 	%f430, %f400, %f418, %f406;
	fma.rn.f32 	%f431, %f408, %f415, %f411;
	fma.rn.f32 	%f432, %f408, %f416, %f412;
	fma.rn.f32 	%f433, %f408, %f417, %f413;
	fma.rn.f32 	%f434, %f408, %f418, %f414;
	ld.shared.v4.f32 	{%f435, %f436, %f437, %f438}, [%r127+3808];
	fma.rn.f32 	%f439, %f381, %f435, %f419;
	fma.rn.f32 	%f440, %f381, %f436, %f420;
	fma.rn.f32 	%f441, %f381, %f437, %f421;
	fma.rn.f32 	%f442, %f381, %f438, %f422;
	fma.rn.f32 	%f443, %f393, %f435, %f423;
	fma.rn.f32 	%f444, %f393, %f436, %f424;
	fma.rn.f32 	%f445, %f393, %f437, %f425;
	fma.rn.f32 	%f446, %f393, %f438, %f426;
	fma.rn.f32 	%f447, %f401, %f435, %f427;
	fma.rn.f32 	%f448, %f401, %f436, %f428;
	fma.rn.f32 	%f449, %f401, %f437, %f429;
	fma.rn.f32 	%f450, %f401, %f438, %f430;
	fma.rn.f32 	%f451, %f409, %f435, %f431;
	fma.rn.f32 	%f452, %f409, %f436, %f432;
	fma.rn.f32 	%f453, %f409, %f437, %f433;
	fma.rn.f32 	%f454, %f409, %f438, %f434;
	ld.shared.v4.f32 	{%f455, %f456, %f457, %f458}, [%r127+4080];
	fma.rn.f32 	%f459, %f382, %f455, %f439;
	fma.rn.f32 	%f460, %f382, %f456, %f440;
	fma.rn.f32 	%f461, %f382, %f457, %f441;
	fma.rn.f32 	%f462, %f382, %f458, %f442;
	fma.rn.f32 	%f463, %f394, %f455, %f443;
	fma.rn.f32 	%f464, %f394, %f456, %f444;
	fma.rn.f32 	%f465, %f394, %f457, %f445;
	fma.rn.f32 	%f466, %f394, %f458, %f446;
	fma.rn.f32 	%f467, %f402, %f455, %f447;
	fma.rn.f32 	%f468, %f402, %f456, %f448;
	fma.rn.f32 	%f469, %f402, %f457, %f449;
	fma.rn.f32 	%f470, %f402, %f458, %f450;
	fma.rn.f32 	%f471, %f410, %f455, %f451;
	fma.rn.f32 	%f472, %f410, %f456, %f452;
	fma.rn.f32 	%f473, %f410, %f457, %f453;
	fma.rn.f32 	%f474, %f410, %f458, %f454;
	ld.shared.v4.f32 	{%f475, %f476, %f477, %f478}, [%r123+-2816];
	ld.shared.v4.f32 	{%f479, %f480, %f481, %f482}, [%r127+4352];
	fma.rn.f32 	%f483, %f475, %f479, %f459;
	fma.rn.f32 	%f484, %f475, %f480, %f460;
	fma.rn.f32 	%f485, %f475, %f481, %f461;
	fma.rn.f32 	%f486, %f475, %f482, %f462;
	ld.shared.v4.f32 	{%f487, %f488, %f489, %f490}, [%r123+-2672];
	fma.rn.f32 	%f491, %f487, %f479, %f463;
	fma.rn.f32 	%f492, %f487, %f480, %f464;
	fma.rn.f32 	%f493, %f487, %f481, %f465;
	fma.rn.f32 	%f494, %f487, %f482, %f466;
	ld.shared.v4.f32 	{%f495, %f496, %f497, %f498}, [%r123+-2528];
	fma.rn.f32 	%f499, %f495, %f479, %f467;
	fma.rn.f32 	%f500, %f495, %f480, %f468;
	fma.rn.f32 	%f501, %f495, %f481, %f469;
	fma.rn.f32 	%f502, %f495, %f482, %f470;
	ld.shared.v4.f32 	{%f503, %f504, %f505, %f506}, [%r123+-2384];
	fma.rn.f32 	%f507, %f503, %f479, %f471;
	fma.rn.f32 	%f508, %f503, %f480, %f472;
	fma.rn.f32 	%f509, %f503, %f481, %f473;
	fma.rn.f32 	%f510, %f503, %f482, %f474;
	ld.shared.v4.f32 	{%f511, %f512, %f513, %f514}, [%r127+4624];
	fma.rn.f32 	%f515, %f476, %f511, %f483;
	fma.rn.f32 	%f516, %f476, %f512, %f484;
	fma.rn.f32 	%f517, %f476, %f513, %f485;
	fma.rn.f32 	%f518, %f476, %f514, %f486;
	fma.rn.f32 	%f519, %f488, %f511, %f491;
	fma.rn.f32 	%f520, %f488, %f512, %f492;
	fma.rn.f32 	%f521, %f488, %f513, %f493;
	fma.rn.f32 	%f522, %f488, %f514, %f494;
	fma.rn.f32 	%f523, %f496, %f511, %f499;
	fma.rn.f32 	%f524, %f496, %f512, %f500;
	fma.rn.f32 	%f525, %f496, %f513, %f501;
	fma.rn.f32 	%f526, %f496, %f514, %f502;
	fma.rn.f32 	%f527, %f504, %f511, %f507;
	fma.rn.f32 	%f528, %f504, %f512, %f508;
	fma.rn.f32 	%f529, %f504, %f513, %f509;
	fma.rn.f32 	%f530, %f504, %f514, %f510;
	ld.shared.v4.f32 	{%f531, %f532, %f533, %f534}, [%r127+4896];
	fma.rn.f32 	%f535, %f477, %f531, %f515;
	fma.rn.f32 	%f536, %f477, %f532, %f516;
	fma.rn.f32 	%f537, %f477, %f533, %f517;
	fma.rn.f32 	%f538, %f477, %f534, %f518;
	fma.rn.f32 	%f539, %f489, %f531, %f519;
	fma.rn.f32 	%f540, %f489, %f532, %f520;
	fma.rn.f32 	%f541, %f489, %f533, %f521;
	fma.rn.f32 	%f542, %f489, %f534, %f522;
	fma.rn.f32 	%f543, %f497, %f531, %f523;
	fma.rn.f32 	%f544, %f497, %f532, %f524;
	fma.rn.f32 	%f545, %f497, %f533, %f525;
	fma.rn.f32 	%f546, %f497, %f534, %f526;
	fma.rn.f32 	%f547, %f505, %f531, %f527;
	fma.rn.f32 	%f548, %f505, %f532, %f528;
	fma.rn.f32 	%f549, %f505, %f533, %f529;
	fma.rn.f32 	%f550, %f505, %f534, %f530;
	ld.shared.v4.f32 	{%f551, %f552, %f553, %f554}, [%r127+5168];
	fma.rn.f32 	%f555, %f478, %f551, %f535;
	fma.rn.f32 	%f556, %f478, %f552, %f536;
	fma.rn.f32 	%f557, %f478, %f553, %f537;
	fma.rn.f32 	%f558, %f478, %f554, %f538;
	fma.rn.f32 	%f559, %f490, %f551, %f539;
	fma.rn.f32 	%f560, %f490, %f552, %f540;
	fma.rn.f32 	%f561, %f490, %f553, %f541;
	fma.rn.f32 	%f562, %f490, %f554, %f542;
	fma.rn.f32 	%f563, %f498, %f551, %f543;
	fma.rn.f32 	%f564, %f498, %f552, %f544;
	fma.rn.f32 	%f565, %f498, %f553, %f545;
	fma.rn.f32 	%f566, %f498, %f554, %f546;
	fma.rn.f32 	%f567, %f506, %f551, %f547;
	fma.rn.f32 	%f568, %f506, %f552, %f548;
	fma.rn.f32 	%f569, %f506, %f553, %f549;
	fma.rn.f32 	%f570, %f506, %f554, %f550;
	ld.shared.v4.f32 	{%f571, %f572, %f573, %f574}, [%r123+-2800];
	ld.shared.v4.f32 	{%f575, %f576, %f577, %f578}, [%r127+5440];
	fma.rn.f32 	%f579, %f571, %f575, %f555;
	fma.rn.f32 	%f580, %f571, %f576, %f556;
	fma.rn.f32 	%f581, %f571, %f577, %f557;
	fma.rn.f32 	%f582, %f571, %f578, %f558;
	ld.shared.v4.f32 	{%f583, %f584, %f585, %f586}, [%r123+-2656];
	fma.rn.f32 	%f587, %f583, %f575, %f559;
	fma.rn.f32 	%f588, %f583, %f576, %f560;
	fma.rn.f32 	%f589, %f583, %f577, %f561;
	fma.rn.f32 	%f590, %f583, %f578, %f562;
	ld.shared.v4.f32 	{%f591, %f592, %f593, %f594}, [%r123+-2512];
	fma.rn.f32 	%f595, %f591, %f575, %f563;
	fma.rn.f32 	%f596, %f591, %f576, %f564;
	fma.rn.f32 	%f597, %f591, %f577, %f565;
	fma.rn.f32 	%f598, %f591, %f578, %f566;
	ld.shared.v4.f32 	{%f599, %f600, %f601, %f602}, [%r123+-2368];
	fma.rn.f32 	%f603, %f599, %f575, %f567;
	fma.rn.f32 	%f604, %f599, %f576, %f568;
	fma.rn.f32 	%f605, %f599, %f577, %f569;
	fma.rn.f32 	%f606, %f599, %f578, %f570;
	ld.shared.v4.f32 	{%f607, %f608, %f609, %f610}, [%r127+5712];
	fma.rn.f32 	%f611, %f572, %f607, %f579;
	fma.rn.f32 	%f612, %f572, %f608, %f580;
	fma.rn.f32 	%f613, %f572, %f609, %f581;
	fma.rn.f32 	%f614, %f572, %f610, %f582;
	fma.rn.f32 	%f615, %f584, %f607, %f587;
	fma.rn.f32 	%f616, %f584, %f608, %f588;
	fma.rn.f32 	%f617, %f584, %f609, %f589;
	fma.rn.f32 	%f618, %f584, %f610, %f590;
	fma.rn.f32 	%f619, %f592, %f607, %f595;
	fma.rn.f32 	%f620, %f592, %f608, %f596;
	fma.rn.f32 	%f621, %f592, %f609, %f597;
	fma.rn.f32 	%f622, %f592, %f610, %f598;
	fma.rn.f32 	%f623, %f600, %f607, %f603;
	fma.rn.f32 	%f624, %f600, %f608, %f604;
	fma.rn.f32 	%f625, %f600, %f609, %f605;
	fma.rn.f32 	%f626, %f600, %f610, %f606;
	ld.shared.v4.f32 	{%f627, %f628, %f629, %f630}, [%r127+5984];
	fma.rn.f32 	%f631, %f573, %f627, %f611;
	fma.rn.f32 	%f632, %f573, %f628, %f612;
	fma.rn.f32 	%f633, %f573, %f629, %f613;
	fma.rn.f32 	%f634, %f573, %f630, %f614;
	fma.rn.f32 	%f635, %f585, %f627, %f615;
	fma.rn.f32 	%f636, %f585, %f628, %f616;
	fma.rn.f32 	%f637, %f585, %f629, %f617;
	fma.rn.f32 	%f638, %f585, %f630, %f618;
	fma.rn.f32 	%f639, %f593, %f627, %f619;
	fma.rn.f32 	%f640, %f593, %f628, %f620;
	fma.rn.f32 	%f641, %f593, %f629, %f621;
	fma.rn.f32 	%f642, %f593, %f630, %f622;
	fma.rn.f32 	%f643, %f601, %f627, %f623;
	fma.rn.f32 	%f644, %f601, %f628, %f624;
	fma.rn.f32 	%f645, %f601, %f629, %f625;
	fma.rn.f32 	%f646, %f601, %f630, %f626;
	ld.shared.v4.f32 	{%f647, %f648, %f649, %f650}, [%r127+6256];
	fma.rn.f32 	%f651, %f574, %f647, %f631;
	fma.rn.f32 	%f652, %f574, %f648, %f632;
	fma.rn.f32 	%f653, %f574, %f649, %f633;
	fma.rn.f32 	%f654, %f574, %f650, %f634;
	fma.rn.f32 	%f655, %f586, %f647, %f635;
	fma.rn.f32 	%f656, %f586, %f648, %f636;
	fma.rn.f32 	%f657, %f586, %f649, %f637;
	fma.rn.f32 	%f658, %f586, %f650, %f638;
	fma.rn.f32 	%f659, %f594, %f647, %f639;
	fma.rn.f32 	%f660, %f594, %f648, %f640;
	fma.rn.f32 	%f661, %f594, %f649, %f641;
	fma.rn.f32 	%f662, %f594, %f650, %f642;
	fma.rn.f32 	%f663, %f602, %f647, %f643;
	fma.rn.f32 	%f664, %f602, %f648, %f644;
	fma.rn.f32 	%f665, %f602, %f649, %f645;
	fma.rn.f32 	%f666, %f602, %f650, %f646;
	ld.shared.v4.f32 	{%f667, %f668, %f669, %f670}, [%r123+-2784];
	ld.shared.v4.f32 	{%f671, %f672, %f673, %f674}, [%r127+6528];
	fma.rn.f32 	%f675, %f667, %f671, %f651;
	fma.rn.f32 	%f676, %f667, %f672, %f652;
	fma.rn.f32 	%f677, %f667, %f673, %f653;
	fma.rn.f32 	%f678, %f667, %f674, %f654;
	ld.shared.v4.f32 	{%f679, %f680, %f681, %f682}, [%r123+-2640];
	fma.rn.f32 	%f683, %f679, %f671, %f655;
	fma.rn.f32 	%f684, %f679, %f672, %f656;
	fma.rn.f32 	%f685, %f679, %f673, %f657;
	fma.rn.f32 	%f686, %f679, %f674, %f658;
	ld.shared.v4.f32 	{%f687, %f688, %f689, %f690}, [%r123+-2496];
	fma.rn.f32 	%f691, %f687, %f671, %f659;
	fma.rn.f32 	%f692, %f687, %f672, %f660;
	fma.rn.f32 	%f693, %f687, %f673, %f661;
	fma.rn.f32 	%f694, %f687, %f674, %f662;
	ld.shared.v4.f32 	{%f695, %f696, %f697, %f698}, [%r123+-2352];
	fma.rn.f32 	%f699, %f695, %f671, %f663;
	fma.rn.f32 	%f700, %f695, %f672, %f664;
	fma.rn.f32 	%f701, %f695, %f673, %f665;
	fma.rn.f32 	%f702, %f695, %f674, %f666;
	ld.shared.v4.f32 	{%f703, %f704, %f705, %f706}, [%r127+6800];
	fma.rn.f32 	%f707, %f668, %f703, %f675;
	fma.rn.f32 	%f708, %f668, %f704, %f676;
	fma.rn.f32 	%f709, %f668, %f705, %f677;
	fma.rn.f32 	%f710, %f668, %f706, %f678;
	fma.rn.f32 	%f711, %f680, %f703, %f683;
	fma.rn.f32 	%f712, %f680, %f704, %f684;
	fma.rn.f32 	%f713, %f680, %f705, %f685;
	fma.rn.f32 	%f714, %f680, %f706, %f686;
	fma.rn.f32 	%f715, %f688, %f703, %f691;
	fma.rn.f32 	%f716, %f688, %f704, %f692;
	fma.rn.f32 	%f717, %f688, %f705, %f693;
	fma.rn.f32 	%f718, %f688, %f706, %f694;
	fma.rn.f32 	%f719, %f696, %f703, %f699;
	fma.rn.f32 	%f720, %f696, %f704, %f700;
	fma.rn.f32 	%f721, %f696, %f705, %f701;
	fma.rn.f32 	%f722, %f696, %f706, %f702;
	ld.shared.v4.f32 	{%f723, %f724, %f725, %f726}, [%r127+7072];
	fma.rn.f32 	%f727, %f669, %f723, %f707;
	fma.rn.f32 	%f728, %f669, %f724, %f708;
	fma.rn.f32 	%f729, %f669, %f725, %f709;
	fma.rn.f32 	%f730, %f669, %f726, %f710;
	fma.rn.f32 	%f731, %f681, %f723, %f711;
	fma.rn.f32 	%f732, %f681, %f724, %f712;
	fma.rn.f32 	%f733, %f681, %f725, %f713;
	fma.rn.f32 	%f734, %f681, %f726, %f714;
	fma.rn.f32 	%f735, %f689, %f723, %f715;
	fma.rn.f32 	%f736, %f689, %f724, %f716;
	fma.rn.f32 	%f737, %f689, %f725, %f717;
	fma.rn.f32 	%f738, %f689, %f726, %f718;
	fma.rn.f32 	%f739, %f697, %f723, %f719;
	fma.rn.f32 	%f740, %f697, %f724, %f720;
	fma.rn.f32 	%f741, %f697, %f725, %f721;
	fma.rn.f32 	%f742, %f697, %f726, %f722;
	ld.shared.v4.f32 	{%f743, %f744, %f745, %f746}, [%r127+7344];
	fma.rn.f32 	%f747, %f670, %f743, %f727;
	fma.rn.f32 	%f748, %f670, %f744, %f728;
	fma.rn.f32 	%f749, %f670, %f745, %f729;
	fma.rn.f32 	%f750, %f670, %f746, %f730;
	fma.rn.f32 	%f751, %f682, %f743, %f731;
	fma.rn.f32 	%f752, %f682, %f744, %f732;
	fma.rn.f32 	%f753, %f682, %f745, %f733;
	fma.rn.f32 	%f754, %f682, %f746, %f734;
	fma.rn.f32 	%f755, %f690, %f743, %f735;
	fma.rn.f32 	%f756, %f690, %f744, %f736;
	fma.rn.f32 	%f757, %f690, %f745, %f737;
	fma.rn.f32 	%f758, %f690, %f746, %f738;
	fma.rn.f32 	%f759, %f698, %f743, %f739;
	fma.rn.f32 	%f760, %f698, %f744, %f740;
	fma.rn.f32 	%f761, %f698, %f745, %f741;
	fma.rn.f32 	%f762, %f698, %f746, %f742;
	ld.shared.v4.f32 	{%f763, %f764, %f765, %f766}, [%r123+-2768];
	ld.shared.v4.f32 	{%f767, %f768, %f769, %f770}, [%r127+7616];
	fma.rn.f32 	%f771, %f763, %f767, %f747;
	fma.rn.f32 	%f772, %f763, %f768, %f748;
	fma.rn.f32 	%f773, %f763, %f769, %f749;
	fma.rn.f32 	%f774, %f763, %f770, %f750;
	ld.shared.v4.f32 	{%f775, %f776, %f777, %f778}, [%r123+-2624];
	fma.rn.f32 	%f779, %f775, %f767, %f751;
	fma.rn.f32 	%f780, %f775, %f768, %f752;
	fma.rn.f32 	%f781, %f775, %f769, %f753;
	fma.rn.f32 	%f782, %f775, %f770, %f754;
	ld.shared.v4.f32 	{%f783, %f784, %f785, %f786}, [%r123+-2480];
	fma.rn.f32 	%f787, %f783, %f767, %f755;
	fma.rn.f32 	%f788, %f783, %f768, %f756;
	fma.rn.f32 	%f789, %f783, %f769, %f757;
	fma.rn.f32 	%f790, %f783, %f770, %f758;
	ld.shared.v4.f32 	{%f791, %f792, %f793, %f794}, [%r123+-2336];
	fma.rn.f32 	%f795, %f791, %f767, %f759;
	fma.rn.f32 	%f796, %f791, %f768, %f760;
	fma.rn.f32 	%f797, %f791, %f769, %f761;
	fma.rn.f32 	%f798, %f791, %f770, %f762;
	ld.shared.v4.f32 	{%f799, %f800, %f801, %f802}, [%r127+7888];
	fma.rn.f32 	%f803, %f764, %f799, %f771;
	fma.rn.f32 	%f804, %f764, %f800, %f772;
	fma.rn.f32 	%f805, %f764, %f801, %f773;
	fma.rn.f32 	%f806, %f764, %f802, %f774;
	fma.rn.f32 	%f807, %f776, %f799, %f779;
	fma.rn.f32 	%f808, %f776, %f800, %f780;
	fma.rn.f32 	%f809, %f776, %f801, %f781;
	fma.rn.f32 	%f810, %f776, %f802, %f782;
	fma.rn.f32 	%f811, %f784, %f799, %f787;
	fma.rn.f32 	%f812, %f784, %f800, %f788;
	fma.rn.f32 	%f813, %f784, %f801, %f789;
	fma.rn.f32 	%f814, %f784, %f802, %f790;
	fma.rn.f32 	%f815, %f792, %f799, %f795;
	fma.rn.f32 	%f816, %f792, %f800, %f796;
	fma.rn.f32 	%f817, %f792, %f801, %f797;
	fma.rn.f32 	%f818, %f792, %f802, %f798;
	ld.shared.v4.f32 	{%f819, %f820, %f821, %f822}, [%r127+8160];
	fma.rn.f32 	%f823, %f765, %f819, %f803;
	fma.rn.f32 	%f824, %f765, %f820, %f804;
	fma.rn.f32 	%f825, %f765, %f821, %f805;
	fma.rn.f32 	%f826, %f765, %f822, %f806;
	fma.rn.f32 	%f827, %f777, %f819, %f807;
	fma.rn.f32 	%f828, %f777, %f820, %f808;
	fma.rn.f32 	%f829, %f777, %f821, %f809;
	fma.rn.f32 	%f830, %f777, %f822, %f810;
	fma.rn.f32 	%f831, %f785, %f819, %f811;
	fma.rn.f32 	%f832, %f785, %f820, %f812;
	fma.rn.f32 	%f833, %f785, %f821, %f813;
	fma.rn.f32 	%f834, %f785, %f822, %f814;
	fma.rn.f32 	%f835, %f793, %f819, %f815;
	fma.rn.f32 	%f836, %f793, %f820, %f816;
	fma.rn.f32 	%f837, %f793, %f821, %f817;
	fma.rn.f32 	%f838, %f793, %f822, %f818;
	ld.shared.v4.f32 	{%f839, %f840, %f841, %f842}, [%r127+8432];
	fma.rn.f32 	%f930, %f766, %f839, %f823;
	fma.rn.f32 	%f929, %f766, %f840, %f824;
	fma.rn.f32 	%f928, %f766, %f841, %f825;
	fma.rn.f32 	%f927, %f766, %f842, %f826;
	fma.rn.f32 	%f926, %f778, %f839, %f827;
	fma.rn.f32 	%f925, %f778, %f840, %f828;
	fma.rn.f32 	%f924, %f778, %f841, %f829;
	fma.rn.f32 	%f923, %f778, %f842, %f830;
	fma.rn.f32 	%f922, %f786, %f839, %f831;
	fma.rn.f32 	%f921, %f786, %f840, %f832;
	fma.rn.f32 	%f920, %f786, %f841, %f833;
	fma.rn.f32 	%f919, %f786, %f842, %f834;
	fma.rn.f32 	%f918, %f794, %f839, %f835;
	fma.rn.f32 	%f917, %f794, %f840, %f836;
	fma.rn.f32 	%f916, %f794, %f841, %f837;
	fma.rn.f32 	%f915, %f794, %f842, %f838;
$L__BB0_26:
	bar.sync 	0;
	add.s32 	%r151, %r151, 1;
	setp.ne.s32 	%p33, %r151, %r5;
	@%p33 bra 	$L__BB0_3;
$L__BB0_27:
	setp.lt.u32 	%p34, %r1, 64;
	@%p34 bra 	$L__BB0_60;
	ld.param.u64 	%rd58, [_Z30baseline_warp_specialized_gemmPKfS0_S0_Pfiii_param_2];
	shr.u32 	%r129, %r1, 5;
	shr.u32 	%r130, %r1, 1;
	and.b32  	%r131, %r130, 12;
	add.s32 	%r132, %r131, %r3;
	mad.lo.s32 	%r133, %r129, 10, %r132;
	shl.b32 	%r134, %r1, 3;
	and.b32  	%r135, %r134, 56;
	add.s32 	%r66, %r133, -20;
	add.s32 	%r136, %r135, %r4;
	setp.ge.s32 	%p35, %r66, %r77;
	mul.lo.s32 	%r67, %r66, %r80;
	setp.ge.s32 	%p36, %r136, %r80;
	cvt.u64.u32 	%rd4, %r136;
	cvta.to.global.u64 	%rd30, %rd58;
	mul.wide.u32 	%rd31, %r136, 4;
	add.s64 	%rd5, %rd30, %rd31;
	or.pred  	%p37, %p35, %p36;
	@%p37 bra 	$L__BB0_30;
	cvt.u32.u64 	%r137, %rd4;
	ld.global.nc.f32 	%f843, [%rd5];
	add.f32 	%f844, %f930, %f843;
	max.f32 	%f845, %f844, 0f00000000;
	add.s32 	%r138, %r137, %r67;
	mul.wide.s32 	%rd32, %r138, 4;
	add.s64 	%rd33, %rd3, %rd32;
	st.global.f32 	[%rd33], %f845;
$L__BB0_30:
	cvt.u32.u64 	%r139, %rd4;
	setp.ge.s32 	%p38, %r66, %r77;
	add.s32 	%r68, %r139, 1;
	setp.ge.s32 	%p39, %r68, %r80;
	cvt.s64.s32 	%rd35, %r67;
	add.s64 	%rd36, %rd4, %rd35;
	shl.b64 	%rd37, %rd36, 2;
	add.s64 	%rd6, %rd3, %rd37;
	or.pred  	%p40, %p38, %p39;
	@%p40 bra 	$L__BB0_32;
	ld.global.nc.f32 	%f846, [%rd5+4];
	add.f32 	%f847, %f929, %f846;
	max.f32 	%f848, %f847, 0f00000000;
	st.global.f32 	[%rd6+4], %f848;
$L__BB0_32:
	setp.ge.s32 	%p41, %r66, %r77;
	add.s32 	%r69, %r139, 2;
	setp.ge.s32 	%p42, %r69, %r80;
	or.pred  	%p43, %p41, %p42;
	@%p43 bra 	$L__BB0_34;
	ld.global.nc.f32 	%f849, [%rd5+8];
	add.f32 	%f850, %f928, %f849;
	max.f32 	%f851, %f850, 0f00000000;
	st.global.f32 	[%rd6+8], %f851;
$L__BB0_34:
	setp.ge.s32 	%p44, %r66, %r77;
	add.s32 	%r70, %r139, 3;
	setp.ge.s32 	%p45, %r70, %r80;
	or.pred  	%p46, %p44, %p45;
	@%p46 bra 	$L__BB0_36;
	ld.global.nc.f32 	%f852, [%rd5+12];
	add.f32 	%f853, %f927, %f852;
	max.f32 	%f854, %f853, 0f00000000;
	st.global.f32 	[%rd6+12], %f854;
$L__BB0_36:
	setp.ge.s32 	%p47, %r139, %r80;
	add.s32 	%r71, %r66, 1;
	setp.ge.s32 	%p48, %r71, %r77;
	add.s32 	%r72, %r67, %r80;
	or.pred  	%p49, %p48, %p47;
	@%p49 bra 	$L__BB0_38;
	ld.global.nc.f32 	%f855, [%rd5];
	add.f32 	%f856, %f926, %f855;
	max.f32 	%f857, %f856, 0f00000000;
	add.s32 	%r144, %r139, %r72;
	mul.wide.s32 	%rd41, %r144, 4;
	add.s64 	%rd42, %rd3, %rd41;
	st.global.f32 	[%rd42], %f857;
$L__BB0_38:
	setp.ge.s32 	%p50, %r71, %r77;
	setp.ge.s32 	%p51, %r68, %r80;
	cvt.s64.s32 	%rd43, %r72;
	add.s64 	%rd44, %rd4, %rd43;
	shl.b64 	%rd45, %rd44, 2;
	add.s64 	%rd7, %rd3, %rd45;
	or.pred  	%p52, %p50, %p51;
	@%p52 bra 	$L__BB0_40;
	ld.global.nc.f32 	%f858, [%rd5+4];
	add.f32 	%f859, %f925, %f858;
	max.f32 	%f860, %f859, 0f00000000;
	st.global.f32 	[%rd7+4], %f860;
$L__BB0_40:
	setp.ge.s32 	%p53, %r71, %r77;
	setp.ge.s32 	%p54, %r69, %r80;
	or.pred  	%p55, %p53, %p54;
	@%p55 bra 	$L__BB0_42;
	ld.global.nc.f32 	%f861, [%rd5+8];
	add.f32 	%f862, %f924, %f861;
	max.f32 	%f863, %f862, 0f00000000;
	st.global.f32 	[%rd7+8], %f863;
$L__BB0_42:
	setp.ge.s32 	%p56, %r71, %r77;
	setp.ge.s32 	%p57, %r70, %r80;
	or.pred  	%p58, %p56, %p57;
	@%p58 bra 	$L__BB0_44;
	ld.global.nc.f32 	%f864, [%rd5+12];
	add.f32 	%f865, %f923, %f864;
	max.f32 	%f866, %f865, 0f00000000;
	st.global.f32 	[%rd7+12], %f866;
$L__BB0_44:
	setp.ge.s32 	%p59, %r139, %r80;
	add.s32 	%r73, %r66, 2;
	setp.ge.s32 	%p60, %r73, %r77;
	add.s32 	%r74, %r72, %r80;
	or.pred  	%p61, %p60, %p59;
	@%p61 bra 	$L__BB0_46;
	ld.global.nc.f32 	%f867, [%rd5];
	add.f32 	%f868, %f922, %f867;
	max.f32 	%f869, %f868, 0f00000000;
	add.s32 	%r147, %r139, %r74;
	mul.wide.s32 	%rd47, %r147, 4;
	add.s64 	%rd48, %rd3, %rd47;
	st.global.f32 	[%rd48], %f869;
$L__BB0_46:
	setp.ge.s32 	%p62, %r73, %r77;
	setp.ge.s32 	%p63, %r68, %r80;
	cvt.s64.s32 	%rd49, %r74;
	add.s64 	%rd50, %rd4, %rd49;
	shl.b64 	%rd51, %rd50, 2;
	add.s64 	%rd8, %rd3, %rd51;
	or.pred  	%p64, %p62, %p63;
	@%p64 bra 	$L__BB0_48;
	ld.global.nc.f32 	%f870, [%rd5+4];
	add.f32 	%f871, %f921, %f870;
	max.f32 	%f872, %f871, 0f00000000;
	st.global.f32 	[%rd8+4], %f872;
$L__BB0_48:
	setp.ge.s32 	%p65, %r73, %r77;
	setp.ge.s32 	%p66, %r69, %r80;
	or.pred  	%p67, %p65, %p66;
	@%p67 bra 	$L__BB0_50;
	ld.global.nc.f32 	%f873, [%rd5+8];
	add.f32 	%f874, %f920, %f873;
	max.f32 	%f875, %f874, 0f00000000;
	st.global.f32 	[%rd8+8], %f875;
$L__BB0_50:
	setp.ge.s32 	%p68, %r73, %r77;
	setp.ge.s32 	%p69, %r70, %r80;
	or.pred  	%p70, %p68, %p69;
	@%p70 bra 	$L__BB0_52;
	ld.global.nc.f32 	%f876, [%rd5+12];
	add.f32 	%f877, %f919, %f876;
	max.f32 	%f878, %f877, 0f00000000;
	st.global.f32 	[%rd8+12], %f878;
$L__BB0_52:
	setp.ge.s32 	%p71, %r139, %r80;
	add.s32 	%r75, %r66, 3;
	setp.ge.s32 	%p72, %r75, %r77;
	add.s32 	%r76, %r74, %r80;
	or.pred  	%p73, %p72, %p71;
	@%p73 bra 	$L__BB0_54;
	ld.global.nc.f32 	%f879, [%rd5];
	add.f32 	%f880, %f918, %f879;
	max.f32 	%f881, %f880, 0f00000000;
	add.s32 	%r150, %r139, %r76;
	mul.wide.s32 	%rd53, %r150, 4;
	add.s64 	%rd54, %rd3, %rd53;
	st.global.f32 	[%rd54], %f881;
$L__BB0_54:
	setp.ge.s32 	%p74, %r75, %r77;
	setp.ge.s32 	%p75, %r68, %r80;
	cvt.s64.s32 	%rd55, %r76;
	add.s64 	%rd56, %rd4, %rd55;
	shl.b64 	%rd57, %rd56, 2;
	add.s64 	%rd9, %rd3, %rd57;
	or.pred  	%p76, %p74, %p75;
	@%p76 bra 	$L__BB0_56;
	ld.global.nc.f32 	%f882, [%rd5+4];
	add.f32 	%f883, %f917, %f882;
	max.f32 	%f884, %f883, 0f00000000;
	st.global.f32 	[%rd9+4], %f884;
$L__BB0_56:
	setp.ge.s32 	%p77, %r75, %r77;
	setp.ge.s32 	%p78, %r69, %r80;
	or.pred  	%p79, %p77, %p78;
	@%p79 bra 	$L__BB0_58;
	ld.global.nc.f32 	%f885, [%rd5+8];
	add.f32 	%f886, %f916, %f885;
	max.f32 	%f887, %f886, 0f00000000;
	st.global.f32 	[%rd9+8], %f887;
$L__BB0_58:
	setp.ge.s32 	%p80, %r75, %r77;
	setp.ge.s32 	%p81, %r70, %r80;
	or.pred  	%p82, %p80, %p81;
	@%p82 bra 	$L__BB0_60;
	ld.global.nc.f32 	%f888, [%rd5+12];
	add.f32 	%f889, %f915, %f888;
	max.f32 	%f890, %f889, 0f00000000;
	st.global.f32 	[%rd9+12], %f890;
$L__BB0_60:
	ret;

}


// ===== COMPILED SASS (sm_100) =====

	.target	sm_100

	.elftype	@"ET_EXEC"


//--------------------- .note.nv.tkinfo           --------------------------
	.section	.note.nv.tkinfo,"",@"SHT_NOTE"
	.sectionflags	@"SHF_NOTE_NV_TKINFO"
	.tkinfo
        /*0018*/ 	.word	0x00000002
        /*0030*/ 	.string	""
        /*0030*/ 	.string	"ptxas"
        /*0030*/ 	.string	"Cuda compilation tools, release 13.0, V13.0.88"
        /*0030*/ 	.string	"Build cuda_13.0.r13.0/compiler.36424714_0"
        /*0030*/ 	.string	"-arch sm_100 -m 64 "



//--------------------- .note.nv.cuinfo           --------------------------
	.section	.note.nv.cuinfo,"",@"SHT_NOTE"
	.sectionflags	@"SHF_NOTE_NV_CUINFO"
        /*0018*/ 	.short	0x0002
        /*001a*/ 	.short	0x0064
        /*001c*/ 	.short	0x0082
	.zero		2


//--------------------- .nv.info                  --------------------------
	.section	.nv.info,"",@"SHT_CUDA_INFO"
	.align	4


	//----- nvinfo : EIATTR_REGCOUNT
	.align		4
        /*0000*/ 	.byte	0x04, 0x2f
        /*0002*/ 	.short	(.L_1 - .L_0)
	.align		4
.L_0:
        /*0004*/ 	.word	index@(_Z30baseline_warp_specialized_gemmPKfS0_S0_Pfiii)
        /*0008*/ 	.word	0x00000034


	//----- nvinfo : EIATTR_FRAME_SIZE
	.align		4
.L_1:
        /*000c*/ 	.byte	0x04, 0x11
        /*000e*/ 	.short	(.L_3 - .L_2)
	.align		4
.L_2:
        /*0010*/ 	.word	index@(_Z30baseline_warp_specialized_gemmPKfS0_S0_Pfiii)
        /*0014*/ 	.word	0x00000000


	//----- nvinfo : EIATTR_MIN_STACK_SIZE
	.align		4
.L_3:
        /*0018*/ 	.byte	0x04, 0x12
        /*001a*/ 	.short	(.L_5 - .L_4)
	.align		4
.L_4:
        /*001c*/ 	.word	index@(_Z30baseline_warp_specialized_gemmPKfS0_S0_Pfiii)
        /*0020*/ 	.word	0x00000000
.L_5:


//--------------------- .nv.compat                --------------------------
	.section	.nv.compat,"",@"SHT_CUDA_COMPAT_INFO"
	.align	4
        /*0000*/ 	.byte	0x02, 0x09, 0x00, 0x00, 0x02, 0x02, 0x01, 0x00, 0x02, 0x05, 0x05, 0x00, 0x03, 0x07, 0x01, 0x01
        /*0010*/ 	.byte	0x02, 0x03, 0x00, 0x00, 0x02, 0x06, 0x01, 0x00, 0x04, 0x0b, 0x08, 0x00, 0x09, 0x00, 0x00, 0x00
        /*0020*/ 	.byte	0x00, 0x00, 0x00, 0x00


//--------------------- .nv.info._Z30baseline_warp_specialized_gemmPKfS0_S0_Pfiii --------------------------
	.section	.nv.info._Z30baseline_warp_specialized_gemmPKfS0_S0_Pfiii,"",@"SHT_CUDA_INFO"
	.sectionflags	@""
	.align	4


	//----- nvinfo : EIATTR_CUDA_API_VERSION
	.align		4
        /*0000*/ 	.byte	0x04, 0x37
        /*0002*/ 	.short	(.L_7 - .L_6)
.L_6:
        /*0004*/ 	.word	0x00000082


	//----- nvinfo : EIATTR_KPARAM_INFO
	.align		4
.L_7:
        /*0008*/ 	.byte	0x04, 0x17
        /*000a*/ 	.short	(.L_9 - .L_8)
.L_8:
        /*000c*/ 	.word	0x00000000
        /*0010*/ 	.short	0x0006
        /*0012*/ 	.short	0x0028
        /*0014*/ 	.byte	0x00, 0xf0, 0x11, 0x00


	//----- nvinfo : EIATTR_KPARAM_INFO
	.align		4
.L_9:
        /*0018*/ 	.byte	0x04, 0x17
        /*001a*/ 	.short	(.L_11 - .L_10)
.L_10:
        /*001c*/ 	.word	0x00000000
        /*0020*/ 	.short	0x0005
        /*0022*/ 	.short	0x0024
        /*0024*/ 	.byte	0x00, 0xf0, 0x11, 0x00


	//----- nvinfo : EIATTR_KPARAM_INFO
	.align		4
.L_11:
        /*0028*/ 	.byte	0x04, 0x17
        /*002a*/ 	.short	(.L_13 - .L_12)
.L_12:
        /*002c*/ 	.word	0x00000000
        /*0030*/ 	.short	0x0004
        /*0032*/ 	.short	0x0020
        /*0034*/ 	.byte	0x00, 0xf0, 0x11, 0x00


	//----- nvinfo : EIATTR_KPARAM_INFO
	.align		4
.L_13:
        /*0038*/ 	.byte	0x04, 0x17
        /*003a*/ 	.short	(.L_15 - .L_14)
.L_14:
        /*003c*/ 	.word	0x00000000
        /*0040*/ 	.short	0x0003
        /*0042*/ 	.short	0x0018
        /*0044*/ 	.byte	0x00, 0xf5, 0x21, 0x00


	//----- nvinfo : EIATTR_KPARAM_INFO
	.align		4
.L_15:
        /*0048*/ 	.byte	0x04, 0x17
        /*004a*/ 	.short	(.L_17 - .L_16)
.L_16:
        /*004c*/ 	.word	0x00000000
        /*0050*/ 	.short	0x0002
        /*0052*/ 	.short	0x0010
        /*0054*/ 	.byte	0x00, 0xf5, 0x21, 0x00


	//----- nvinfo : EIATTR_KPARAM_INFO
	.align		4
.L_17:
        /*0058*/ 	.byte	0x04, 0x17
        /*005a*/ 	.short	(.L_19 - .L_18)
.L_18:
        /*005c*/ 	.word	0x00000000
        /*0060*/ 	.short	0x0001
        /*0062*/ 	.short	0x0008
        /*0064*/ 	.byte	0x00, 0xf5, 0x21, 0x00


	//----- nvinfo : EIATTR_KPARAM_INFO
	.align		4
.L_19:
        /*0068*/ 	.byte	0x04, 0x17
        /*006a*/ 	.short	(.L_21 - .L_20)
.L_20:
        /*006c*/ 	.word	0x00000000
        /*0070*/ 	.short	0x0000
        /*0072*/ 	.short	0x0000
        /*0074*/ 	.byte	0x00, 0xf5, 0x21, 0x00


	//----- nvinfo : EIATTR_SPARSE_MMA_MASK
	.align		4
.L_21:
        /*0078*/ 	.byte	0x03, 0x50
        /*007a*/ 	.short	0x0000


	//----- nvinfo : EIATTR_MAXREG_COUNT
	.align		4
        /*007c*/ 	.byte	0x03, 0x1b
        /*007e*/ 	.short	0x00ff


	//----- nvinfo : EIATTR_NUM_BARRIERS
	.align		4
        /*0080*/ 	.byte	0x02, 0x4c
        /*0082*/ 	.byte	0x01
	.zero		1


	//----- nvinfo : EIATTR_MERCURY_ISA_VERSION
	.align		4
        /*0084*/ 	.byte	0x03, 0x5f
        /*0086*/ 	.short	0x0101


	//----- nvinfo : EIATTR_VRC_CTA_INIT_COUNT
	.align		4
        /*0088*/ 	.byte	0x02, 0x4a
	.zero		1
	.zero		1


	//----- nvinfo : EIATTR_EXIT_INSTR_OFFSETS
	.align		4
        /*008c*/ 	.byte	0x04, 0x1c
        /*008e*/ 	.short	(.L_23 - .L_22)


	//   ....[0]....
.L_22:
        /*0090*/ 	.word	0x00000080


	//   ....[1]....
        /*0094*/ 	.word	0x00003110


	//   ....[2]....
        /*0098*/ 	.word	0x00003950


	//   ....[3]....
        /*009c*/ 	.word	0x000039a0


	//----- nvinfo : EIATTR_MAX_THREADS
	.align		4
.L_23:
        /*00a0*/ 	.byte	0x04, 0x05
        /*00a2*/ 	.short	(.L_25 - .L_24)
.L_24:
        /*00a4*/ 	.word	0x00000100
        /*00a8*/ 	.word	0x00000001
        /*00ac*/ 	.word	0x00000001


	//----- nvinfo : EIATTR_CRS_STACK_SIZE
	.align		4
.L_25:
        /*00b0*/ 	.byte	0x04, 0x1e
        /*00b2*/ 	.short	(.L_27 - .L_26)
.L_26:
        /*00b4*/ 	.word	0x00000000


	//----- nvinfo : EIATTR_CBANK_PARAM_SIZE
	.align		4
.L_27:
        /*00b8*/ 	.byte	0x03, 0x19
        /*00ba*/ 	.short	0x002c


	//----- nvinfo : EIATTR_PARAM_CBANK
	.align		4
        /*00bc*/ 	.byte	0x04, 0x0a
        /*00be*/ 	.short	(.L_29 - .L_28)
	.align		4
.L_28:
        /*00c0*/ 	.word	index@(.nv.constant0._Z30baseline_warp_specialized_gemmPKfS0_S0_Pfiii)
        /*00c4*/ 	.short	0x0380
        /*00c6*/ 	.short	0x002c


	//----- nvinfo : EIATTR_SW_WAR
	.align		4
.L_29:
        /*00c8*/ 	.byte	0x04, 0x36
        /*00ca*/ 	.short	(.L_31 - .L_30)
.L_30:
        /*00cc*/ 	.word	0x00000008
.L_31:


//--------------------- .nv.callgraph             --------------------------
	.section	.nv.callgraph,"",@"SHT_CUDA_CALLGRAPH"
	.align	4
	.sectionentsize	8
	.align		4
        /*0000*/ 	.word	0x00000000
	.align		4
        /*0004*/ 	.word	0xffffffff
	.align		4
        /*0008*/ 	.word	0x00000000
	.align		4
        /*000c*/ 	.word	0xfffffffe
	.align		4
        /*0010*/ 	.word	0x00000000
	.align		4
        /*0014*/ 	.word	0xfffffffd
	.align		4
        /*0018*/ 	.word	0x00000000
	.align		4
        /*001c*/ 	.word	0xfffffffc


//--------------------- .text._Z30baseline_warp_specialized_gemmPKfS0_S0_Pfiii --------------------------
	.section	.text._Z30baseline_warp_specialized_gemmPKfS0_S0_Pfiii,"ax",@progbits
	.align	128
        .global         _Z30baseline_warp_specialized_gemmPKfS0_S0_Pfiii
        .type           _Z30baseline_warp_specialized_gemmPKfS0_S0_Pfiii,@function
        .size           _Z30baseline_warp_specialized_gemmPKfS0_S0_Pfiii,(.L_x_10 - _Z30baseline_warp_specialized_gemmPKfS0_S0_Pfiii)
        .other          _Z30baseline_warp_specialized_gemmPKfS0_S0_Pfiii,@"STO_CUDA_ENTRY STV_DEFAULT"
_Z30baseline_warp_specialized_gemmPKfS0_S0_Pfiii:
.text._Z30baseline_warp_specialized_gemmPKfS0_S0_Pfiii:
[----:B------:R-:W-:Y:S08]  /*0000*/  LDC R1, c[0x0][0x37c] ;  /* 0x0000df00ff017b82 */ /* 0x000ff00000000800 */
[----:B------:R-:W0:Y:S08]  /*0010*/  S2UR UR6, SR_CTAID.Y ;  /* 0x00000000000679c3 */ /* 0x000e300000002600 */
[----:B------:R-:W1:Y:S08]  /*0020*/  S2UR UR5, SR_CTAID.X ;  /* 0x00000000000579c3 */ /* 0x000e700000002500 */
[----:B------:R-:W2:Y:S01]  /*0030*/  LDC.64 R2, c[0x0][0x3a0] ;  /* 0x0000e800ff027b82 */ /* 0x000ea20000000a00 */
[----:B0-----:R-:W-:-:S02]  /*0040*/  USHF.L.U32 UR6, UR6, 0x6, URZ ;  /* 0x0000000606067899 */ /* 0x001fc400080006ff */
[----:B-1----:R-:W-:-:S04]  /*0050*/  USHF.L.U32 UR5, UR5, 0x6, URZ ;  /* 0x0000000605057899 */ /* 0x002fc800080006ff */
[----:B--2---:R-:W-:-:S04]  /*0060*/  ISETP.LE.AND P0, PT, R3, UR6, PT ;  /* 0x0000000603007c0c */ /* 0x004fc8000bf03270 */
[----:B------:R-:W-:-:S13]  /*0070*/  ISETP.LE.OR P0, PT, R2, UR5, P0 ;  /* 0x0000000502007c0c */ /* 0x000fda0008703670 */
[----:B------:R-:W-:Y:S05]  /*0080*/  @P0 EXIT ;  /* 0x000000000000094d */ /* 0x000fea0003800000 */
[----:B------:R-:W0:Y:S01]  /*0090*/  LDCU UR8, c[0x0][0x3a8] ;  /* 0x00007500ff0877ac */ /* 0x000e220008000800 */
[----:B------:R-:W1:Y:S01]  /*00a0*/  S2R R0, SR_TID.X ;  /* 0x0000000000007919 */ /* 0x000e620000002100 */
[----:B------:R-:W-:Y:S01]  /*00b0*/  HFMA2 R42, -RZ, RZ, 0, 0 ;  /* 0x00000000ff2a7431 */ /* 0x000fe200000001ff */
[----:B------:R-:W-:Y:S02]  /*00c0*/  CS2R R34, SRZ ;  /* 0x0000000000227805 */ /* 0x000fe4000001ff00 */
[----:B------:R-:W-:Y:S02]  /*00d0*/  CS2R R32, SRZ ;  /* 0x0000000000207805 */ /* 0x000fe4000001ff00 */
[----:B------:R-:W-:Y:S02]  /*00e0*/  CS2R R4, SRZ ;  /* 0x0000000000047805 */ /* 0x000fe4000001ff00 */
[----:B------:R-:W-:Y:S02]  /*00f0*/  CS2R R6, SRZ ;  /* 0x0000000000067805 */ /* 0x000fe4000001ff00 */
[----:B------:R-:W-:-:S02]  /*0100*/  CS2R R16, SRZ ;  /* 0x0000000000107805 */ /* 0x000fc4000001ff00 */
[----:B------:R-:W-:Y:S02]  /*0110*/  CS2R R18, SRZ ;  /* 0x0000000000127805 */ /* 0x000fe4000001ff00 */
[----:B------:R-:W-:Y:S02]  /*0120*/  CS2R R40, SRZ ;  /* 0x0000000000287805 */ /* 0x000fe4000001ff00 */
[----:B------:R-:W-:Y:S01]  /*0130*/  MOV R29, RZ ;  /* 0x000000ff001d7202 */ /* 0x000fe20000000f00 */
[----:B------:R-:W2:Y:S01]  /*0140*/  LDCU.64 UR12, c[0x0][0x358] ;  /* 0x00006b00ff0c77ac */ /* 0x000ea20008000a00 */
[----:B0-----:R-:W-:-:S09]  /*0150*/  UISETP.GE.AND UP0, UPT, UR8, 0x1, UPT ;  /* 0x000000010800788c */ /* 0x001fd2000bf06270 */
[----:B------:R-:W-:Y:S05]  /*0160*/  BRA.U !UP0, `(.L_x_0) ;  /* 0x0000002d08e47547 */ /* 0x000fea000b800000 */
[----:B------:R-:W0:Y:S01]  /*0170*/  S2UR UR7, SR_CgaCtaId ;  /* 0x00000000000779c3 */ /* 0x000e220000008800 */
[C---:B-1----:R-:W-:Y:S01]  /*0180*/  LOP3.LUT R9, R0.reuse, 0x20, RZ, 0xc0, !PT ;  /* 0x0000002000097812 */ /* 0x042fe200078ec0ff */
[----:B------:R-:W-:Y:S01]  /*0190*/  UMOV UR4, 0x400 ;  /* 0x0000040000047882 */ /* 0x000fe20000000000 */
[----:B------:R-:W-:Y:S01]  /*01a0*/  LOP3.LUT R2, R0, 0x1f, RZ, 0xc0, !PT ;  /* 0x0000001f00027812 */ /* 0x000fe200078ec0ff */
[----:B------:R-:W-:Y:S01]  /*01b0*/  UIADD3 UR4, UPT, UPT, UR4, 0x2400, URZ ;  /* 0x0000240004047890 */ /* 0x000fe2000fffe0ff */
[C---:B------:R-:W-:Y:S02]  /*01c0*/  LOP3.LUT R8, R9.reuse, 0x40, RZ, 0xfc, !PT ;  /* 0x0000004009087812 */ /* 0x040fe400078efcff */
[C---:B------:R-:W-:Y:S02]  /*01d0*/  LEA.HI R3, R9.reuse, UR5, RZ, 0x1b ;  /* 0x0000000509037c11 */ /* 0x040fe4000f8fd8ff */
[----:B------:R-:W-:Y:S02]  /*01e0*/  SHF.R.U32.HI R8, RZ, 0x5, R8 ;  /* 0x00000005ff087819 */ /* 0x000fe40000011608 */
[----:B------:R-:W-:Y:S01]  /*01f0*/  LOP3.LUT R37, R9, 0x1f, R0, 0xf8, !PT ;  /* 0x0000001f09257812 */ /* 0x000fe200078ef800 */
[----:B------:R-:W-:Y:S01]  /*0200*/  IMAD R2, R3, UR8, R2 ;  /* 0x0000000803027c24 */ /* 0x000fe2000f8e0202 */
[----:B------:R-:W-:-:S02]  /*0210*/  MOV R34, RZ ;  /* 0x000000ff00227202 */ /* 0x000fc40000000f00 */
[----:B------:R-:W-:Y:S01]  /*0220*/  IADD3 R36, PT, PT, R8, UR5, RZ ;  /* 0x0000000508247c10 */ /* 0x000fe2000fffe0ff */
[----:B0-----:R-:W-:-:S06]  /*0230*/  ULEA UR4, UR7, UR4, 0x18 ;  /* 0x0000000407047291 */ /* 0x001fcc000f8ec0ff */
[----:B------:R-:W-:Y:S01]  /*0240*/  LEA R37, R37, UR4, 0x2 ;  /* 0x0000000425257c11 */ /* 0x000fe2000f8e10ff */
[----:B------:R-:W-:-:S06]  /*0250*/  UMOV UR4, URZ ;  /* 0x000000ff00047c82 */ /* 0x000fcc0008000000 */
.L_x_8:
[----:B0-----:R-:W0:Y:S01]  /*0260*/  LDCU UR15, c[0x0][0x3a8] ;  /* 0x00007500ff0f77ac */ /* 0x001e220008000800 */
[----:B------:R-:W-:Y:S01]  /*0270*/  ISETP.GT.U32.AND P0, PT, R0, 0x3f, PT ;  /* 0x0000003f0000780c */ /* 0x000fe20003f04070 */
[----:B------:R-:W-:Y:S01]  /*0280*/  BSSY.RECONVERGENT B0, `(.L_x_1) ;  /* 0x0000093000007945 */ /* 0x000fe20003800200 */
[----:B------:R-:W-:Y:S01]  /*0290*/  MOV R15, UR4 ;  /* 0x00000004000f7c02 */ /* 0x000fe20008000f00 */
[----:B------:R-:W-:Y:S01]  /*02a0*/  UIADD3 UR4, UPT, UPT, UR4, 0x1, URZ ;  /* 0x0000000104047890 */ /* 0x000fe2000fffe0ff */
[----:B------:R-:W1:Y:S01]  /*02b0*/  LDCU UR14, c[0x0][0x3a8] ;  /* 0x00007500ff0e77ac */ /* 0x000e620008000800 */
[----:B------:R-:W3:Y:S01]  /*02c0*/  LDCU UR11, c[0x0][0x3a0] ;  /* 0x00007400ff0b77ac */ /* 0x000ee20008000800 */
[----:B0-----:R-:W-:-:S04]  /*02d0*/  UIADD3 UR7, UPT, UPT, UR15, 0x1f, URZ ;  /* 0x0000001f0f077890 */ /* 0x001fc8000fffe0ff */
[----:B------:R-:W-:-:S04]  /*02e0*/  USHF.R.U32.HI UR7, URZ, 0x5, UR7 ;  /* 0x00000005ff077899 */ /* 0x000fc80008011607 */
[----:B------:R-:W-:Y:S01]  /*02f0*/  UISETP.NE.AND UP0, UPT, UR4, UR7, UPT ;  /* 0x000000070400728c */ /* 0x000fe2000bf05270 */
[----:B-1-3--:R-:W-:Y:S10]  /*0300*/  @P0 BRA `(.L_x_2) ;  /* 0x0000000800280947 */ /* 0x00aff40003800000 */
[----:B------:R-:W0:Y:S01]  /*0310*/  LDCU UR7, c[0x0][0x3a8] ;  /* 0x00007500ff0777ac */ /* 0x000e220008000800 */
[C---:B------:R-:W-:Y:S01]  /*0320*/  LOP3.LUT R11, R0.reuse, 0x20, RZ, 0xc0, !PT ;  /* 0x00000020000b7812 */ /* 0x040fe200078ec0ff */
[----:B------:R-:W1:Y:S01]  /*0330*/  S2UR UR10, SR_CgaCtaId ;  /* 0x00000000000a79c3 */ /* 0x000e620000008800 */
[C---:B------:R-:W-:Y:S01]  /*0340*/  SHF.L.U32 R8, R0.reuse, 0x2, RZ ;  /* 0x0000000200087819 */ /* 0x040fe200000006ff */
[----:B------:R-:W-:Y:S01]  /*0350*/  UMOV UR9, 0x400 ;  /* 0x0000040000097882 */ /* 0x000fe20000000000 */
[----:B------:R-:W-:Y:S01]  /*0360*/  LOP3.LUT R20, R11, 0x1f, R0, 0xf8, !PT ;  /* 0x0000001f0b147812 */ /* 0x000fe200078ef800 */
[----:B------:R-:W-:Y:S01]  /*0370*/  BSSY.RECONVERGENT B1, `(.L_x_3) ;  /* 0x000004c000017945 */ /* 0x000fe20003800200 */
[----:B------:R-:W-:Y:S02]  /*0380*/  LOP3.LUT R10, R0, 0x1f, RZ, 0xc0, !PT ;  /* 0x0000001f000a7812 */ /* 0x000fe400078ec0ff */
[----:B------:R-:W-:Y:S01]  /*0390*/  LOP3.LUT R9, R8, 0x7c, RZ, 0xc0, !PT ;  /* 0x0000007c08097812 */ /* 0x000fe200078ec0ff */
[----:B------:R-:W3:Y:S01]  /*03a0*/  S2UR UR8, SR_CgaCtaId ;  /* 0x00000000000879c3 */ /* 0x000ee20000008800 */
[----:B------:R-:W-:-:S02]  /*03b0*/  SHF.R.U32.HI R14, RZ, 0x5, R20 ;  /* 0x00000005ff0e7819 */ /* 0x000fc40000011614 */
[----:B------:R-:W-:Y:S02]  /*03c0*/  LEA R8, R15, R10, 0x5 ;  /* 0x0000000a0f087211 */ /* 0x000fe400078e28ff */
[C---:B------:R-:W-:Y:S01]  /*03d0*/  LOP3.LUT R12, R11.reuse, 0x80, RZ, 0xfc, !PT ;  /* 0x000000800b0c7812 */ /* 0x040fe200078efcff */
[----:B------:R-:W-:Y:S01]  /*03e0*/  IMAD R14, R14, 0x90, R9 ;  /* 0x000000900e0e7824 */ /* 0x000fe200078e0209 */
[C---:B------:R-:W-:Y:S02]  /*03f0*/  LOP3.LUT R9, R11.reuse, 0xc0, RZ, 0xfc, !PT ;  /* 0x000000c00b097812 */ /* 0x040fe400078efcff */
[----:B0-----:R-:W-:Y:S01]  /*0400*/  ISETP.GE.AND P4, PT, R8, UR7, PT ;  /* 0x0000000708007c0c */ /* 0x001fe2000bf86270 */
[----:B------:R-:W-:Y:S01]  /*0410*/  UMOV UR7, 0x400 ;  /* 0x0000040000077882 */ /* 0x000fe20000000000 */
[----:B------:R-:W-:Y:S02]  /*0420*/  LOP3.LUT R8, R0, 0x1f, RZ, 0xc0, !PT ;  /* 0x0000001f00087812 */ /* 0x000fe400078ec0ff */
[----:B------:R-:W-:-:S02]  /*0430*/  LOP3.LUT R11, R11, 0x40, RZ, 0xfc, !PT ;  /* 0x000000400b0b7812 */ /* 0x000fc400078efcff */
[----:B------:R-:W-:Y:S01]  /*0440*/  SHF.L.U32 R10, R8, 0x2, RZ ;  /* 0x00000002080a7819 */ /* 0x000fe200000006ff */
[----:B-1----:R-:W-:Y:S01]  /*0450*/  ULEA UR9, UR10, UR9, 0x18 ;  /* 0x000000090a097291 */ /* 0x002fe2000f8ec0ff */
[----:B------:R-:W-:Y:S01]  /*0460*/  SHF.R.U32.HI R9, RZ, 0x5, R9 ;  /* 0x00000005ff097819 */ /* 0x000fe20000011609 */
[----:B------:R-:W-:Y:S01]  /*0470*/  IMAD R26, R36, UR15, R8 ;  /* 0x0000000f241a7c24 */ /* 0x000fe2000f8e0208 */
[----:B------:R-:W-:Y:S02]  /*0480*/  SHF.R.U32.HI R11, RZ, 0x5, R11 ;  /* 0x00000005ff0b7819 */ /* 0x000fe4000001160b */
[----:B------:R-:W-:Y:S01]  /*0490*/  SHF.R.U32.HI R23, RZ, 0x5, R12 ;  /* 0x00000005ff177819 */ /* 0x000fe2000001160c */
[C-C-:B------:R-:W-:Y:S01]  /*04a0*/  IMAD R27, R9.reuse, 0x90, R10.reuse ;  /* 0x00000090091b7824 */ /* 0x140fe200078e020a */
[----:B------:R-:W-:Y:S01]  /*04b0*/  IADD3 R21, PT, PT, R9, UR5, RZ ;  /* 0x0000000509157c10 */ /* 0x000fe2000fffe0ff */
[--C-:B------:R-:W-:Y:S01]  /*04c0*/  IMAD R11, R11, 0x90, R10.reuse ;  /* 0x000000900b0b7824 */ /* 0x100fe200078e020a */
[----:B---3--:R-:W-:Y:S01]  /*04d0*/  ULEA UR7, UR8, UR7, 0x18 ;  /* 0x0000000708077291 */ /* 0x008fe2000f8ec0ff */
[C---:B------:R-:W-:Y:S01]  /*04e0*/  IMAD R10, R23.reuse, 0x90, R10 ;  /* 0x00000090170a7824 */ /* 0x040fe200078e020a */
[----:B------:R-:W-:Y:S01]  /*04f0*/  IADD3 R23, PT, PT, R23, UR5, RZ ;  /* 0x0000000517177c10 */ /* 0x000fe2000fffe0ff */
[----:B------:R-:W-:Y:S01]  /*0500*/  IMAD R12, R21, UR15, R8 ;  /* 0x0000000f150c7c24 */ /* 0x000fe2000f8e0208 */
[----:B------:R-:W-:-:S02]  /*0510*/  LEA R25, R15, R2, 0x5 ;  /* 0x000000020f197211 */ /* 0x000fc400078e28ff */
[----:B------:R-:W-:Y:S01]  /*0520*/  MOV R22, R3 ;  /* 0x0000000300167202 */ /* 0x000fe20000000f00 */
[----:B------:R-:W-:Y:S01]  /*0530*/  IMAD R8, R23, UR15, R8 ;  /* 0x0000000f17087c24 */ /* 0x000fe2000f8e0208 */
[----:B------:R-:W-:Y:S02]  /*0540*/  MOV R24, R36 ;  /* 0x0000002400187202 */ /* 0x000fe40000000f00 */
[----:B------:R-:W-:Y:S02]  /*0550*/  LEA R26, R15, R26, 0x5 ;  /* 0x0000001a0f1a7211 */ /* 0x000fe400078e28ff */
[----:B------:R-:W-:Y:S02]  /*0560*/  IADD3 R27, PT, PT, R27, UR9, RZ ;  /* 0x000000091b1b7c10 */ /* 0x000fe4000fffe0ff */
[----:B------:R-:W-:Y:S02]  /*0570*/  IADD3 R28, PT, PT, R10, UR9, RZ ;  /* 0x000000090a1c7c10 */ /* 0x000fe4000fffe0ff */
[----:B------:R-:W-:-:S02]  /*0580*/  IADD3 R30, PT, PT, R11, UR9, RZ ;  /* 0x000000090b1e7c10 */ /* 0x000fc4000fffe0ff */
[----:B------:R-:W-:Y:S02]  /*0590*/  IADD3 R14, PT, PT, R14, UR7, RZ ;  /* 0x000000070e0e7c10 */ /* 0x000fe4000fffe0ff */
[C---:B------:R-:W-:Y:S02]  /*05a0*/  LEA R43, R15.reuse, R12, 0x5 ;  /* 0x0000000c0f2b7211 */ /* 0x040fe400078e28ff */
[----:B------:R-:W-:-:S07]  /*05b0*/  LEA R31, R15, R8, 0x5 ;  /* 0x000000080f1f7211 */ /* 0x000fce00078e28ff */
.L_x_4:
[----:B------:R-:W-:Y:S02]  /*05c0*/  ISETP.GE.OR P0, PT, R22, UR11, P4 ;  /* 0x0000000b16007c0c */ /* 0x000fe4000a706670 */
[----:B------:R-:W-:Y:S02]  /*05d0*/  CS2R R38, SRZ ;  /* 0x0000000000267805 */ /* 0x000fe4000001ff00 */
[----:B------:R-:W-:Y:S02]  /*05e0*/  ISETP.GE.OR P1, PT, R24, UR11, P4 ;  /* 0x0000000b18007c0c */ /* 0x000fe4000a726670 */
[----:B------:R-:W-:Y:S02]  /*05f0*/  ISETP.GE.OR P2, PT, R23, UR11, P4 ;  /* 0x0000000b17007c0c */ /* 0x000fe4000a746670 */
[----:B------:R-:W-:Y:S01]  /*0600*/  ISETP.GE.OR P3, PT, R21, UR11, P4 ;  /* 0x0000000b15007c0c */ /* 0x000fe2000a766670 */
[----:B------:R-:W-:Y:S01]  /*0610*/  HFMA2 R45, -RZ, RZ, 0, 0 ;  /* 0x00000000ff2d7431 */ /* 0x000fe200000001ff */
[----:B------:R-:W-:Y:S01]  /*0620*/  MOV R49, RZ ;  /* 0x000000ff00317202 */ /* 0x000fe20000000f00 */
[----:B------:R-:W0:Y:S08]  /*0630*/  LDC R44, c[0x0][0x3a8] ;  /* 0x0000ea00ff2c7b82 */ /* 0x000e300000000800 */
[----:B------:R-:W1:Y:S08]  /*0640*/  @!P0 LDC.64 R46, c[0x0][0x380] ;  /* 0x0000e000ff2e8b82 */ /* 0x000e700000000a00 */
[----:B------:R-:W3:Y:S08]  /*0650*/  @!P1 LDC.64 R12, c[0x0][0x380] ;  /* 0x0000e000ff0c9b82 */ /* 0x000ef00000000a00 */
[----:B------:R-:W4:Y:S08]  /*0660*/  @!P2 LDC.64 R10, c[0x0][0x380] ;  /* 0x0000e000ff0aab82 */ /* 0x000f300000000a00 */
[----:B------:R-:W5:Y:S01]  /*0670*/  @!P3 LDC.64 R8, c[0x0][0x380] ;  /* 0x0000e000ff08bb82 */ /* 0x000f620000000a00 */
[----:B-1----:R-:W-:-:S05]  /*0680*/  @!P0 IMAD.WIDE.U32 R46, R25, 0x4, R46 ;  /* 0x00000004192e8825 */ /* 0x002fca00078e002e */
[----:B--2---:R-:W2:Y:S01]  /*0690*/  @!P0 LDG.E.CONSTANT R39, desc[UR12][R46.64] ;  /* 0x0000000c2e278981 */ /* 0x004ea2000c1e9900 */
[----:B---3--:R-:W-:-:S05]  /*06a0*/  @!P1 IMAD.WIDE.U32 R12, R26, 0x4, R12 ;  /* 0x000000041a0c9825 */ /* 0x008fca00078e000c */
[----:B------:R-:W3:Y:S01]  /*06b0*/  @!P1 LDG.E.CONSTANT R45, desc[UR12][R12.64] ;  /* 0x0000000c0c2d9981 */ /* 0x000ee2000c1e9900 */
[----:B----4-:R-:W-:-:S05]  /*06c0*/  @!P2 IMAD.WIDE.U32 R10, R31, 0x4, R10 ;  /* 0x000000041f0aa825 */ /* 0x010fca00078e000a */
[----:B------:R-:W4:Y:S01]  /*06d0*/  @!P2 LDG.E.CONSTANT R49, desc[UR12][R10.64] ;  /* 0x0000000c0a31a981 */ /* 0x000f22000c1e9900 */
[----:B-----5:R-:W-:-:S05]  /*06e0*/  @!P3 IMAD.WIDE.U32 R8, R43, 0x4, R8 ;  /* 0x000000042b08b825 */ /* 0x020fca00078e0008 */
[----:B------:R-:W5:Y:S01]  /*06f0*/  @!P3 LDG.E.CONSTANT R38, desc[UR12][R8.64] ;  /* 0x0000000c0826b981 */ /* 0x000f62000c1e9900 */
[----:B------:R-:W-:Y:S02]  /*0700*/  ISETP.GE.U32.AND P0, PT, R20, 0x700, PT ;  /* 0x000007001400780c */ /* 0x000fe40003f06070 */
[C---:B0-----:R-:W-:Y:S02]  /*0710*/  LEA R43, R44.reuse, R43, 0x3 ;  /* 0x0000002b2c2b7211 */ /* 0x041fe400078e18ff */
[C---:B------:R-:W-:Y:S02]  /*0720*/  LEA R31, R44.reuse, R31, 0x3 ;  /* 0x0000001f2c1f7211 */ /* 0x040fe400078e18ff */
[C---:B------:R-:W-:Y:S02]  /*0730*/  LEA R26, R44.reuse, R26, 0x3 ;  /* 0x0000001a2c1a7211 */ /* 0x040fe400078e18ff */
[----:B------:R-:W-:Y:S02]  /*0740*/  LEA R25, R44, R25, 0x3 ;  /* 0x000000192c197211 */ /* 0x000fe400078e18ff */
[----:B------:R-:W-:-:S02]  /*0750*/  IADD3 R20, PT, PT, R20, 0x100, RZ ;  /* 0x0000010014147810 */ /* 0x000fc40007ffe0ff */
[----:B------:R-:W-:Y:S02]  /*0760*/  IADD3 R21, PT, PT, R21, 0x8, RZ ;  /* 0x0000000815157810 */ /* 0x000fe40007ffe0ff */
[----:B------:R-:W-:Y:S02]  /*0770*/  IADD3 R23, PT, PT, R23, 0x8, RZ ;  /* 0x0000000817177810 */ /* 0x000fe40007ffe0ff */
[----:B------:R-:W-:Y:S02]  /*0780*/  IADD3 R24, PT, PT, R24, 0x8, RZ ;  /* 0x0000000818187810 */ /* 0x000fe40007ffe0ff */
[----:B------:R-:W-:Y:S01]  /*0790*/  IADD3 R22, PT, PT, R22, 0x8, RZ ;  /* 0x0000000816167810 */ /* 0x000fe20007ffe0ff */
[----:B--2---:R0:W-:Y:S04]  /*07a0*/  STS [R14], R39 ;  /* 0x000000270e007388 */ /* 0x0041e80000000800 */
[----:B---3--:R1:W-:Y:S01]  /*07b0*/  STS [R30], R45 ;  /* 0x0000002d1e007388 */ /* 0x0083e20000000800 */
[----:B0-----:R-:W-:-:S03]  /*07c0*/  IADD3 R14, PT, PT, R14, 0x480, RZ ;  /* 0x000004800e0e7810 */ /* 0x001fc60007ffe0ff */
[----:B----4-:R0:W-:Y:S01]  /*07d0*/  STS [R28], R49 ;  /* 0x000000311c007388 */ /* 0x0101e20000000800 */
[----:B-1----:R-:W-:-:S03]  /*07e0*/  IADD3 R30, PT, PT, R30, 0x480, RZ ;  /* 0x000004801e1e7810 */ /* 0x002fc60007ffe0ff */
[----:B-----5:R1:W-:Y:S01]  /*07f0*/  STS [R27], R38 ;  /* 0x000000261b007388 */ /* 0x0203e20000000800 */
[----:B0-----:R-:W-:Y:S02]  /*0800*/  IADD3 R28, PT, PT, R28, 0x480, RZ ;  /* 0x000004801c1c7810 */ /* 0x001fe40007ffe0ff */
[----:B-1----:R-:W-:Y:S01]  /*0810*/  IADD3 R27, PT, PT, R27, 0x480, RZ ;  /* 0x000004801b1b7810 */ /* 0x002fe20007ffe0ff */
[----:B------:R-:W-:Y:S06]  /*0820*/  @!P0 BRA `(.L_x_4) ;  /* 0xfffffffc00648947 */ /* 0x000fec000383ffff */
[----:B------:R-:W-:Y:S05]  /*0830*/  BSYNC.RECONVERGENT B1 ;  /* 0x0000000000017941 */ /* 0x000fea0003800200 */
.L_x_3:
[----:B------:R-:W0:Y:S01]  /*0840*/  LDCU UR7, c[0x0][0x3a4] ;  /* 0x00007480ff0777ac */ /* 0x000e220008000800 */
[----:B------:R-:W-:-:S04]  /*0850*/  LOP3.LUT R9, R0, 0x20, RZ, 0xc0, !PT ;  /* 0x0000002000097812 */ /* 0x000fc800078ec0ff */
[----:B------:R-:W-:-:S04]  /*0860*/  LOP3.LUT R22, R9, 0x1f, R0, 0xf8, !PT ;  /* 0x0000001f09167812 */ /* 0x000fc800078ef800 */
[----:B------:R-:W-:-:S04]  /*0870*/  IADD3 R14, PT, PT, R22, UR6, RZ ;  /* 0x00000006160e7c10 */ /* 0x000fc8000fffe0ff */
[----:B0-----:R-:W-:-:S13]  /*0880*/  ISETP.GE.U32.AND P0, PT, R14, UR7, PT ;  /* 0x000000070e007c0c */ /* 0x001fda000bf06070 */
.L_x_5:
[----:B0-----:R-:W-:Y:S02]  /*0890*/  IADD3 R24, PT, PT, R22, 0x40, RZ ;  /* 0x0000004016187810 */ /* 0x001fe40007ffe0ff */
[----:B------:R-:W-:Y:S02]  /*08a0*/  SHF.R.U32.HI R30, RZ, 0x6, R22 ;  /* 0x00000006ff1e7819 */ /* 0x000fe40000011616 */
[----:B------:R-:W-:Y:S02]  /*08b0*/  SHF.R.U32.HI R24, RZ, 0x6, R24 ;  /* 0x00000006ff187819 */ /* 0x000fe40000011618 */
[C---:B------:R-:W-:Y:S02]  /*08c0*/  LEA R27, R15.reuse, R30, 0x5 ;  /* 0x0000001e0f1b7211 */ /* 0x040fe400078e28ff */
[----:B------:R-:W-:Y:S02]  /*08d0*/  LEA R31, R15, R24, 0x5 ;  /* 0x000000180f1f7211 */ /* 0x000fe400078e28ff */
[----:B------:R-:W-:-:S02]  /*08e0*/  ISETP.GE.OR P1, PT, R27, UR14, P0 ;  /* 0x0000000e1b007c0c */ /* 0x000fc40008726670 */
[----:B------:R-:W-:Y:S02]  /*08f0*/  ISETP.GE.OR P2, PT, R31, UR14, P0 ;  /* 0x0000000e1f007c0c */ /* 0x000fe40008746670 */
[C---:B------:R-:W-:Y:S02]  /*0900*/  IADD3 R26, PT, PT, R22.reuse, 0xc0, RZ ;  /* 0x000000c0161a7810 */ /* 0x040fe40007ffe0ff */
[----:B------:R-:W-:Y:S02]  /*0910*/  IADD3 R28, PT, PT, R22, 0x80, RZ ;  /* 0x00000080161c7810 */ /* 0x000fe40007ffe0ff */
[----:B------:R-:W-:Y:S02]  /*0920*/  SHF.R.U32.HI R26, RZ, 0x6, R26 ;  /* 0x00000006ff1a7819 */ /* 0x000fe4000001161a */
[----:B------:R-:W-:Y:S02]  /*0930*/  SHF.R.U32.HI R28, RZ, 0x6, R28 ;  /* 0x00000006ff1c7819 */ /* 0x000fe4000001161c */
[C---:B------:R-:W-:Y:S01]  /*0940*/  LEA R23, R15.reuse, R26, 0x5 ;  /* 0x0000001a0f177211 */ /* 0x040fe200078e28ff */
[----:B------:R-:W0:Y:S01]  /*0950*/  @!P1 LDC R8, c[0x0][0x3a4] ;  /* 0x0000e900ff089b82 */ /* 0x000e220000000800 */
[----:B------:R-:W-:-:S02]  /*0960*/  LEA R25, R15, R28, 0x5 ;  /* 0x0000001c0f197211 */ /* 0x000fc400078e28ff */
[----:B------:R-:W-:Y:S02]  /*0970*/  ISETP.GE.OR P4, PT, R23, UR14, P0 ;  /* 0x0000000e17007c0c */ /* 0x000fe40008786670 */
[----:B------:R-:W-:-:S03]  /*0980*/  ISETP.GE.OR P3, PT, R25, UR14, P0 ;  /* 0x0000000e19007c0c */ /* 0x000fc60008766670 */
[----:B------:R-:W1:Y:S08]  /*0990*/  @!P2 LDC R9, c[0x0][0x3a4] ;  /* 0x0000e900ff09ab82 */ /* 0x000e700000000800 */
[----:B------:R-:W2:Y:S01]  /*09a0*/  @!P4 LDC R39, c[0x0][0x3a4] ;  /* 0x0000e900ff27cb82 */ /* 0x000ea20000000800 */
[----:B0-----:R-:W-:-:S07]  /*09b0*/  @!P1 IMAD R27, R27, R8, R14 ;  /* 0x000000081b1b9224 */ /* 0x001fce00078e020e */
[----:B------:R-:W0:Y:S01]  /*09c0*/  @!P3 LDC R38, c[0x0][0x3a4] ;  /* 0x0000e900ff26bb82 */ /* 0x000e220000000800 */
[----:B-1----:R-:W-:-:S07]  /*09d0*/  @!P2 IMAD R31, R31, R9, R14 ;  /* 0x000000091f1fa224 */ /* 0x002fce00078e020e */
[----:B------:R-:W1:Y:S01]  /*09e0*/  @!P1 LDC.64 R20, c[0x0][0x388] ;  /* 0x0000e200ff149b82 */ /* 0x000e620000000a00 */
[----:B--2---:R-:W-:-:S07]  /*09f0*/  @!P4 IMAD R23, R23, R39, R14 ;  /* 0x000000271717c224 */ /* 0x004fce00078e020e */
[----:B------:R-:W2:Y:S08]  /*0a00*/  @!P4 LDC.64 R8, c[0x0][0x388] ;  /* 0x0000e200ff08cb82 */ /* 0x000eb00000000a00 */
[----:B------:R-:W3:Y:S01]  /*0a10*/  @!P3 LDC.64 R10, c[0x0][0x388] ;  /* 0x0000e200ff0abb82 */ /* 0x000ee20000000a00 */
[----:B0-----:R-:W-:-:S07]  /*0a20*/  @!P3 IMAD R25, R25, R38, R14 ;  /* 0x000000261919b224 */ /* 0x001fce00078e020e */
[----:B------:R-:W0:Y:S01]  /*0a30*/  @!P2 LDC.64 R12, c[0x0][0x388] ;  /* 0x0000e200ff0cab82 */ /* 0x000e220000000a00 */
[----:B-1----:R-:W-:-:S04]  /*0a40*/  @!P1 IMAD.WIDE R20, R27, 0x4, R20 ;  /* 0x000000041b149825 */ /* 0x002fc800078e0214 */
[----:B------:R-:W-:Y:S02]  /*0a50*/  HFMA2 R27, -RZ, RZ, 0, 0 ;  /* 0x00000000ff1b7431 */ /* 0x000fe400000001ff */
[----:B--2---:R-:W-:-:S04]  /*0a60*/  @!P4 IMAD.WIDE R8, R23, 0x4, R8 ;  /* 0x000000041708c825 */ /* 0x004fc800078e0208 */
[----:B------:R-:W-:Y:S02]  /*0a70*/  HFMA2 R23, -RZ, RZ, 0, 0 ;  /* 0x00000000ff177431 */ /* 0x000fe400000001ff */
[----:B---3--:R-:W-:Y:S01]  /*0a80*/  @!P3 IMAD.WIDE R10, R25, 0x4, R10 ;  /* 0x00000004190ab825 */ /* 0x008fe200078e020a */
[----:B------:R-:W-:-:S03]  /*0a90*/  MOV R25, RZ ;  /* 0x000000ff00197202 */ /* 0x000fc60000000f00 */
[----:B------:R-:W2:Y:S04]  /*0aa0*/  @!P1 LDG.E.CONSTANT R23, desc[UR12][R20.64] ;  /* 0x0000000c14179981 */ /* 0x000ea8000c1e9900 */
[----:B------:R-:W3:Y:S01]  /*0ab0*/  @!P3 LDG.E.CONSTANT R27, desc[UR12][R10.64] ;  /* 0x0000000c0a1bb981 */ /* 0x000ee2000c1e9900 */
[----:B0-----:R-:W-:Y:S01]  /*0ac0*/  @!P2 IMAD.WIDE R12, R31, 0x4, R12 ;  /* 0x000000041f0ca825 */ /* 0x001fe200078e020c */
[----:B------:R-:W-:-:S04]  /*0ad0*/  MOV R31, RZ ;  /* 0x000000ff001f7202 */ /* 0x000fc80000000f00 */
[----:B------:R-:W4:Y:S04]  /*0ae0*/  @!P2 LDG.E.CONSTANT R25, desc[UR12][R12.64] ;  /* 0x0000000c0c19a981 */ /* 0x000f28000c1e9900 */
[----:B------:R-:W5:Y:S01]  /*0af0*/  @!P4 LDG.E.CONSTANT R31, desc[UR12][R8.64] ;  /* 0x0000000c081fc981 */ /* 0x000f62000c1e9900 */
[--C-:B------:R-:W-:Y:S02]  /*0b00*/  IMAD R30, R30, 0x110, R37.reuse ;  /* 0x000001101e1e7824 */ /* 0x100fe400078e0225 */
[--C-:B------:R-:W-:Y:S02]  /*0b10*/  IMAD R24, R24, 0x110, R37.reuse ;  /* 0x0000011018187824 */ /* 0x100fe400078e0225 */
[--C-:B------:R-:W-:Y:S02]  /*0b20*/  IMAD R28, R28, 0x110, R37.reuse ;  /* 0x000001101c1c7824 */ /* 0x100fe400078e0225 */
[----:B------:R-:W-:Y:S01]  /*0b30*/  IMAD R26, R26, 0x110, R37 ;  /* 0x000001101a1a7824 */ /* 0x000fe200078e0225 */
[----:B------:R-:W-:-:S02]  /*0b40*/  ISETP.GE.U32.AND P1, PT, R22, 0x700, PT ;  /* 0x000007001600780c */ /* 0x000fc40003f26070 */
[----:B------:R-:W-:Y:S01]  /*0b50*/  IADD3 R22, PT, PT, R22, 0x100, RZ ;  /* 0x0000010016167810 */ /* 0x000fe20007ffe0ff */
[----:B--2---:R0:W-:Y:S04]  /*0b60*/  STS [R30], R23 ;  /* 0x000000171e007388 */ /* 0x0041e80000000800 */
[----:B----4-:R0:W-:Y:S04]  /*0b70*/  STS [R24], R25 ;  /* 0x0000001918007388 */ /* 0x0101e80000000800 */
[----:B---3--:R0:W-:Y:S04]  /*0b80*/  STS [R28], R27 ;  /* 0x0000001b1c007388 */ /* 0x0081e80000000800 */
[----:B-----5:R0:W-:Y:S01]  /*0b90*/  STS [R26], R31 ;  /* 0x0000001f1a007388 */ /* 0x0201e20000000800 */
[----:B------:R-:W-:Y:S05]  /*0ba0*/  @!P1 BRA `(.L_x_5) ;  /* 0xfffffffc00389947 */ /* 0x000fea000383ffff */
.L_x_2:
[----:B--2---:R-:W-:Y:S05]  /*0bb0*/  BSYNC.RECONVERGENT B0 ;  /* 0x0000000000007941 */ /* 0x004fea0003800200 */
.L_x_1:
[----:B------:R-:W-:Y:S01]  /*0bc0*/  BAR.SYNC.DEFER_BLOCKING 0x0 ;  /* 0x0000000000007b1d */ /* 0x000fe20000010000 */
[----:B------:R-:W-:-:S05]  /*0bd0*/  ISETP.GE.U32.AND P0, PT, R0, 0x40, PT ;  /* 0x000000400000780c */ /* 0x000fca0003f06070 */
[----:B------:R-:W-:Y:S08]  /*0be0*/  BSSY.RECONVERGENT B0, `(.L_x_6) ;  /* 0x000024f000007945 */ /* 0x000ff00003800200 */
[----:B------:R-:W-:Y:S05]  /*0bf0*/  @!P0 BRA `(.L_x_7) ;  /* 0x0000002400348947 */ /* 0x000fea0003800000 */
[----:B------:R-:W1:Y:S01]  /*0c00*/  S2UR UR8, SR_CgaCtaId ;  /* 0x00000000000879c3 */ /* 0x000e620000008800 */
[----:B------:R-:W-:Y:S01]  /*0c10*/  UMOV UR7, 0x400 ;  /* 0x0000040000077882 */ /* 0x000fe20000000000 */
[--C-:B------:R-:W-:Y:S02]  /*0c20*/  SHF.R.U32.HI R9, RZ, 0x1, R0.reuse ;  /* 0x00000001ff097819 */ /* 0x100fe40000011600 */
[----:B------:R-:W-:Y:S02]  /*0c30*/  SHF.R.U32.HI R8, RZ, 0x5, R0 ;  /* 0x00000005ff087819 */ /* 0x000fe40000011600 */
[----:B------:R-:W-:Y:S02]  /*0c40*/  LOP3.LUT R9, R9, 0xc, RZ, 0xc0, !PT ;  /* 0x0000000c09097812 */ /* 0x000fe400078ec0ff */
[----:B------:R-:W-:-:S03]  /*0c50*/  SHF.L.U32 R38, R0, 0x5, RZ ;  /* 0x0000000500267819 */ /* 0x000fc600000006ff */
[----:B------:R-:W-:Y:S01]  /*0c60*/  IMAD R8, R8, 0xa, R9 ;  /* 0x0000000a08087824 */ /* 0x000fe200078e0209 */
[----:B------:R-:W-:Y:S01]  /*0c70*/  LOP3.LUT R38, R38, 0xe0, RZ, 0xc0, !PT ;  /* 0x000000e026267812 */ /* 0x000fe200078ec0ff */
[----:B-1----:R-:W-:Y:S02]  /*0c80*/  ULEA UR9, UR8, UR7, 0x18 ;  /* 0x0000000708097291 */ /* 0x002fe4000f8ec0ff */
[----:B------:R-:W-:-:S04]  /*0c90*/  UIADD3 UR7, UPT, UPT, UR7, 0x2400, URZ ;  /* 0x0000240007077890 */ /* 0x000fc8000fffe0ff */
[----:B------:R-:W-:Y:S01]  /*0ca0*/  MOV R39, UR9 ;  /* 0x0000000900277c02 */ /* 0x000fe20008000f00 */
[----:B------:R-:W-:-:S04]  /*0cb0*/  ULEA UR7, UR8, UR7, 0x18 ;  /* 0x0000000708077291 */ /* 0x000fc8000f8ec0ff */
[----:B------:R-:W-:-:S05]  /*0cc0*/  IMAD R39, R8, 0x90, R39 ;  /* 0x0000009008277824 */ /* 0x000fca00078e0227 */
[----:B------:R-:W-:Y:S04]  /*0cd0*/  LDS.128 R12, [R38+UR7] ;  /* 0x00000007260c7984 */ /* 0x000fe80008000c00 */
[----:B0-----:R-:W0:Y:S04]  /*0ce0*/  LDS.128 R20, [R39+-0xb40] ;  /* 0xfff4c00027147984 */ /* 0x001e280000000c00 */
[----:B------:R-:W1:Y:S04]  /*0cf0*/  LDS.128 R24, [R39+-0xab0] ;  /* 0xfff5500027187984 */ /* 0x000e680000000c00 */
[----:B------:R-:W2:Y:S01]  /*0d00*/  LDS.128 R8, [R38+UR7+0x110] ;  /* 0x0001100726087984 */ /* 0x000ea20008000c00 */
[C---:B0-----:R-:W-:Y:S01]  /*0d10*/  FFMA R44, R20.reuse, R12, R29 ;  /* 0x0000000c142c7223 */ /* 0x041fe2000000001d */
[----:B------:R-:W-:-:S02]  /*0d20*/  FFMA R40, R20, R13, R40 ;  /* 0x0000000d14287223 */ /* 0x000fc40000000028 */
[----:B------:R-:W0:Y:S01]  /*0d30*/  LDS.128 R28, [R39+-0xa20] ;  /* 0xfff5e000271c7984 */ /* 0x000e220000000c00 */
[C---:B------:R-:W-:Y:S01]  /*0d40*/  FFMA R41, R20.reuse, R14, R41 ;  /* 0x0000000e14297223 */ /* 0x040fe20000000029 */
[----:B------:R-:W-:Y:S01]  /*0d50*/  FFMA R20, R20, R15, R18 ;  /* 0x0000000f14147223 */ /* 0x000fe20000000012 */
[-C--:B-1----:R-:W-:Y:S01]  /*0d60*/  FFMA R18, R12, R24.reuse, R19 ;  /* 0x000000180c127223 */ /* 0x082fe20000000013 */
[-C--:B------:R-:W-:Y:S01]  /*0d70*/  FFMA R6, R13, R24.reuse, R6 ;  /* 0x000000180d067223 */ /* 0x080fe20000000006 */
[-C--:B------:R-:W-:Y:S01]  /*0d80*/  FFMA R43, R14, R24.reuse, R17 ;  /* 0x000000180e2b7223 */ /* 0x080fe20000000011 */
[----:B------:R-:W-:Y:S01]  /*0d90*/  FFMA R24, R15, R24, R16 ;  /* 0x000000180f187223 */ /* 0x000fe20000000010 */
[C---:B--2---:R-:W-:Y:S01]  /*0da0*/  FFMA R19, R21.reuse, R10, R41 ;  /* 0x0000000a15137223 */ /* 0x044fe20000000029 */
[CC--:B------:R-:W-:Y:S01]  /*0db0*/  FFMA R17, R21.reuse, R8.reuse, R44 ;  /* 0x0000000815117223 */ /* 0x0c0fe2000000002c */
[C---:B------:R-:W-:Y:S01]  /*0dc0*/  FFMA R16, R21.reuse, R9, R40 ;  /* 0x0000000915107223 */ /* 0x040fe20000000028 */
[----:B------:R-:W-:Y:S01]  /*0dd0*/  FFMA R20, R21, R11, R20 ;  /* 0x0000000b15147223 */ /* 0x000fe20000000014 */
[C---:B------:R-:W-:Y:S01]  /*0de0*/  FFMA R41, R25.reuse, R8, R18 ;  /* 0x0000000819297223 */ /* 0x040fe20000000012 */
[C---:B------:R-:W-:Y:S01]  /*0df0*/  FFMA R18, R25.reuse, R9, R6 ;  /* 0x0000000919127223 */ /* 0x040fe20000000006 */
[C---:B------:R-:W-:Y:S01]  /*0e00*/  FFMA R21, R25.reuse, R10, R43 ;  /* 0x0000000a19157223 */ /* 0x040fe2000000002b */
[----:B------:R-:W-:Y:S01]  /*0e10*/  FFMA R24, R25, R11, R24 ;  /* 0x0000000b19187223 */ /* 0x000fe20000000018 */
[-C--:B0-----:R-:W-:Y:S01]  /*0e20*/  FFMA R46, R12, R28.reuse, R7 ;  /* 0x0000001c0c2e7223 */ /* 0x081fe20000000007 */
[-C--:B------:R-:W-:Y:S01]  /*0e30*/  FFMA R42, R13, R28.reuse, R42 ;  /* 0x0000001c0d2a7223 */ /* 0x080fe2000000002a */
[-C--:B------:R-:W-:Y:S01]  /*0e40*/  FFMA R25, R14, R28.reuse, R5 ;  /* 0x0000001c0e197223 */ /* 0x080fe20000000005 */
[----:B------:R-:W-:-:S02]  /*0e50*/  FFMA R28, R15, R28, R4 ;  /* 0x0000001c0f1c7223 */ /* 0x000fc40000000004 */
[----:B------:R-:W0:Y:S02]  /*0e60*/  LDS.128 R4, [R39+-0x990] ;  /* 0xfff6700027047984 */ /* 0x000e240000000c00 */
[-C--:B0-----:R-:W-:Y:S01]  /*0e70*/  FFMA R40, R12, R4.reuse, R33 ;  /* 0x000000040c287223 */ /* 0x081fe20000000021 */
[-C--:B------:R-:W-:Y:S01]  /*0e80*/  FFMA R44, R13, R4.reuse, R32 ;  /* 0x000000040d2c7223 */ /* 0x080fe20000000020 */
[-C--:B------:R-:W-:Y:S01]  /*0e90*/  FFMA R43, R14, R4.reuse, R35 ;  /* 0x000000040e2b7223 */ /* 0x080fe20000000023 */
[----:B------:R-:W-:Y:S01]  /*0ea0*/  FFMA R4, R15, R4, R34 ;  /* 0x000000040f047223 */ /* 0x000fe20000000022 */
[C---:B------:R-:W-:Y:S01]  /*0eb0*/  FFMA R13, R29.reuse, R8, R46 ;  /* 0x000000081d0d7223 */ /* 0x040fe2000000002e */
[----:B------:R-:W0:Y:S01]  /*0ec0*/  LDS.128 R32, [R38+UR7+0x220] ;  /* 0x0002200726207984 */ /* 0x000e220008000c00 */
[C---:B------:R-:W-:Y:S01]  /*0ed0*/  FFMA R12, R29.reuse, R9, R42 ;  /* 0x000000091d0c7223 */ /* 0x040fe2000000002a */
[C---:B------:R-:W-:Y:S01]  /*0ee0*/  FFMA R15, R29.reuse, R10, R25 ;  /* 0x0000000a1d0f7223 */ /* 0x040fe20000000019 */
[----:B------:R-:W-:Y:S01]  /*0ef0*/  FFMA R14, R29, R11, R28 ;  /* 0x0000000b1d0e7223 */ /* 0x000fe2000000001c */
[C---:B------:R-:W-:Y:S01]  /*0f00*/  FFMA R29, R5.reuse, R8, R40 ;  /* 0x00000008051d7223 */ /* 0x040fe20000000028 */
[C---:B------:R-:W-:Y:S01]  /*0f10*/  FFMA R42, R5.reuse, R9, R44 ;  /* 0x00000009052a7223 */ /* 0x040fe2000000002c */
[C---:B------:R-:W-:Y:S01]  /*0f20*/  FFMA R25, R5.reuse, R10, R43 ;  /* 0x0000000a05197223 */ /* 0x040fe2000000002b */
[----:B------:R-:W-:-:S02]  /*0f30*/  FFMA R4, R5, R11, R4 ;  /* 0x0000000b05047223 */ /* 0x000fc40000000004 */
[----:B------:R-:W1:Y:S01]  /*0f40*/  LDS.128 R8, [R38+UR7+0x330] ;  /* 0x0003300726087984 */ /* 0x000e620008000c00 */
[C---:B0-----:R-:W-:Y:S01]  /*0f50*/  FFMA R28, R22.reuse, R32, R17 ;  /* 0x00000020161c7223 */ /* 0x041fe20000000011 */
[C---:B------:R-:W-:Y:S01]  /*0f60*/  FFMA R40, R22.reuse, R33, R16 ;  /* 0x0000002116287223 */ /* 0x040fe20000000010 */
[C---:B------:R-:W-:Y:S01]  /*0f70*/  FFMA R5, R22.reuse, R34, R19 ;  /* 0x0000002216057223 */ /* 0x040fe20000000013 */
[----:B------:R-:W-:Y:S01]  /*0f80*/  FFMA R20, R22, R35, R20 ;  /* 0x0000002316147223 */ /* 0x000fe20000000014 */
[C---:B------:R-:W-:Y:S01]  /*0f90*/  FFMA R22, R26.reuse, R32, R41 ;  /* 0x000000201a167223 */ /* 0x040fe20000000029 */
        /* <DEDUP_REMOVED lines=11> */
[C---:B-1----:R-:W-:Y:S01]  /*1050*/  FFMA R33, R27.reuse, R8, R22 ;  /* 0x000000081b217223 */ /* 0x042fe20000000016 */
[C---:B------:R-:W-:Y:S01]  /*1060*/  FFMA R44, R27.reuse, R9, R44 ;  /* 0x000000091b2c7223 */ /* 0x040fe2000000002c */
[C---:B------:R-:W-:Y:S01]  /*1070*/  FFMA R35, R27.reuse, R10, R21 ;  /* 0x0000000a1b237223 */ /* 0x040fe20000000015 */
[----:B------:R-:W-:Y:S01]  /*1080*/  FFMA R24, R27, R11, R24 ;  /* 0x0000000b1b187223 */ /* 0x000fe20000000018 */
[----:B------:R-:W-:Y:S01]  /*1090*/  LDS.128 R16, [R38+UR7+0x440] ;  /* 0x0004400726107984 */ /* 0x000fe20008000c00 */
[-C--:B------:R-:W-:Y:S01]  /*10a0*/  FFMA R27, R31, R8.reuse, R26 ;  /* 0x000000081f1b7223 */ /* 0x080fe2000000001a */
[C---:B------:R-:W-:Y:S01]  /*10b0*/  FFMA R29, R23.reuse, R8, R28 ;  /* 0x00000008171d7223 */ /* 0x040fe2000000001c */
[C---:B------:R-:W-:Y:S01]  /*10c0*/  FFMA R40, R23.reuse, R9, R40 ;  /* 0x0000000917287223 */ /* 0x040fe20000000028 */
[----:B------:R-:W0:Y:S01]  /*10d0*/  LDS.128 R12, [R39+-0xb30] ;  /* 0xfff4d000270c7984 */ /* 0x000e220000000c00 */
[CC--:B------:R-:W-:Y:S01]  /*10e0*/  FFMA R5, R23.reuse, R10.reuse, R5 ;  /* 0x0000000a17057223 */ /* 0x0c0fe20000000005 */
[----:B------:R-:W-:Y:S01]  /*10f0*/  FFMA R6, R23, R11, R20 ;  /* 0x0000000b17067223 */ /* 0x000fe20000000014 */
[C---:B------:R-:W-:Y:S01]  /*1100*/  FFMA R26, R31.reuse, R9, R41 ;  /* 0x000000091f1a7223 */ /* 0x040fe20000000029 */
[C---:B------:R-:W-:Y:S01]  /*1110*/  FFMA R43, R31.reuse, R10, R43 ;  /* 0x0000000a1f2b7223 */ /* 0x040fe2000000002b */
[----:B------:R-:W-:Y:S01]  /*1120*/  FFMA R30, R31, R11, R30 ;  /* 0x0000000b1f1e7223 */ /* 0x000fe2000000001e */
[C---:B------:R-:W-:Y:S01]  /*1130*/  FFMA R41, R7.reuse, R8, R32 ;  /* 0x0000000807297223 */ /* 0x040fe20000000020 */
[C---:B------:R-:W-:Y:S01]  /*1140*/  FFMA R42, R7.reuse, R9, R42 ;  /* 0x00000009072a7223 */ /* 0x040fe2000000002a */
[----:B------:R-:W1:Y:S01]  /*1150*/  LDS.128 R20, [R39+-0xaa0] ;  /* 0xfff5600027147984 */ /* 0x000e620000000c00 */
[C---:B------:R-:W-:Y:S01]  /*1160*/  FFMA R31, R7.reuse, R10, R25 ;  /* 0x0000000a071f7223 */ /* 0x040fe20000000019 */
[----:B------:R-:W-:-:S02]  /*1170*/  FFMA R28, R7, R11, R4 ;  /* 0x0000000b071c7223 */ /* 0x000fc40000000004 */
[----:B------:R-:W2:Y:S01]  /*1180*/  LDS.128 R8, [R39+-0xa10] ;  /* 0xfff5f00027087984 */ /* 0x000ea20000000c00 */
[C---:B0-----:R-:W-:Y:S01]  /*1190*/  FFMA R32, R12.reuse, R16, R29 ;  /* 0x000000100c207223 */ /* 0x041fe2000000001d */
[C---:B------:R-:W-:Y:S01]  /*11a0*/  FFMA R40, R12.reuse, R17, R40 ;  /* 0x000000110c287223 */ /* 0x040fe20000000028 */
[C---:B------:R-:W-:Y:S01]  /*11b0*/  FFMA R29, R12.reuse, R18, R5 ;  /* 0x000000120c1d7223 */ /* 0x040fe20000000005 */
[----:B------:R-:W-:Y:S02]  /*11c0*/  FFMA R34, R12, R19, R6 ;  /* 0x000000130c227223 */ /* 0x000fe40000000006 */
[----:B------:R-:W0:Y:S01]  /*11d0*/  LDS.128 R4, [R39+-0x980] ;  /* 0xfff6800027047984 */ /* 0x000e220000000c00 */
[-C--:B-1----:R-:W-:Y:S01]  /*11e0*/  FFMA R12, R16, R20.reuse, R33 ;  /* 0x00000014100c7223 */ /* 0x082fe20000000021 */
[-C--:B------:R-:W-:Y:S01]  /*11f0*/  FFMA R44, R17, R20.reuse, R44 ;  /* 0x00000014112c7223 */ /* 0x080fe2000000002c */
[-C--:B------:R-:W-:Y:S01]  /*1200*/  FFMA R45, R18, R20.reuse, R35 ;  /* 0x00000014122d7223 */ /* 0x080fe20000000023 */
[----:B------:R-:W-:Y:S01]  /*1210*/  FFMA R20, R19, R20, R24 ;  /* 0x0000001413147223 */ /* 0x000fe20000000018 */
[-C--:B--2---:R-:W-:Y:S01]  /*1220*/  FFMA R46, R16, R8.reuse, R27 ;  /* 0x00000008102e7223 */ /* 0x084fe2000000001b */
[-C--:B------:R-:W-:Y:S01]  /*1230*/  FFMA R48, R17, R8.reuse, R26 ;  /* 0x0000000811307223 */ /* 0x080fe2000000001a */
[-C--:B------:R-:W-:Y:S01]  /*1240*/  FFMA R43, R18, R8.reuse, R43 ;  /* 0x00000008122b7223 */ /* 0x080fe2000000002b */
[----:B------:R-:W1:Y:S01]  /*1250*/  LDS.128 R24, [R38+UR7+0x550] ;  /* 0x0005500726187984 */ /* 0x000e620008000c00 */
[----:B------:R-:W-:Y:S01]  /*1260*/  FFMA R30, R19, R8, R30 ;  /* 0x00000008131e7223 */ /* 0x000fe2000000001e */
[-C--:B0-----:R-:W-:Y:S01]  /*1270*/  FFMA R42, R17, R4.reuse, R42 ;  /* 0x00000004112a7223 */ /* 0x081fe2000000002a */
[-C--:B------:R-:W-:Y:S01]  /*1280*/  FFMA R16, R16, R4.reuse, R41 ;  /* 0x0000000410107223 */ /* 0x080fe20000000029 */
[-C--:B------:R-:W-:Y:S01]  /*1290*/  FFMA R17, R18, R4.reuse, R31 ;  /* 0x0000000412117223 */ /* 0x080fe2000000001f */
[----:B------:R-:W-:Y:S01]  /*12a0*/  FFMA R28, R19, R4, R28 ;  /* 0x00000004131c7223 */ /* 0x000fe2000000001c */
[C---:B-1----:R-:W-:Y:S01]  /*12b0*/  FFMA R31, R13.reuse, R24, R32 ;  /* 0x000000180d1f7223 */ /* 0x042fe20000000020 */
[C---:B------:R-:W-:Y:S01]  /*12c0*/  FFMA R4, R13.reuse, R27, R34 ;  /* 0x0000001b0d047223 */ /* 0x040fe20000000022 */
[CC--:B------:R-:W-:Y:S01]  /*12d0*/  FFMA R40, R13.reuse, R25.reuse, R40 ;  /* 0x000000190d287223 */ /* 0x0c0fe20000000028 */
[----:B------:R-:W0:Y:S01]  /*12e0*/  LDS.128 R32, [R38+UR7+0x660] ;  /* 0x0006600726207984 */ /* 0x000e220008000c00 */
        /* <DEDUP_REMOVED lines=13> */
[----:B------:R-:W1:Y:S04]  /*13c0*/  LDS.128 R16, [R38+UR7+0x770] ;  /* 0x0007700726107984 */ /* 0x000e680008000c00 */
[----:B------:R-:W-:Y:S01]  /*13d0*/  LDS.128 R24, [R38+UR7+0x880] ;  /* 0x0008800726187984 */ /* 0x000fe20008000c00 */
        /* <DEDUP_REMOVED lines=13> */
[----:B------:R-:W0:Y:S01]  /*14b0*/  LDS.128 R28, [R39+-0xb20] ;  /* 0xfff4e000271c7984 */ /* 0x000e220000000c00 */
[C---:B------:R-:W-:Y:S01]  /*14c0*/  FFMA R42, R6.reuse, R33, R42 ;  /* 0x00000021062a7223 */ /* 0x040fe2000000002a */
[C---:B------:R-:W-:Y:S01]  /*14d0*/  FFMA R13, R6.reuse, R34, R9 ;  /* 0x00000022060d7223 */ /* 0x040fe20000000009 */
[----:B------:R-:W-:Y:S01]  /*14e0*/  FFMA R6, R6, R35, R8 ;  /* 0x0000002306067223 */ /* 0x000fe20000000008 */
[C---:B-1----:R-:W-:Y:S01]  /*14f0*/  FFMA R21, R15.reuse, R16, R12 ;  /* 0x000000100f157223 */ /* 0x042fe2000000000c */
        /* <DEDUP_REMOVED lines=10> */
[----:B------:R-:W-:Y:S01]  /*15a0*/  FFMA R41, R7, R16, R32 ;  /* 0x0000001007297223 */ /* 0x000fe20000000020 */
[-C--:B------:R-:W-:Y:S01]  /*15b0*/  FFMA R40, R15, R17.reuse, R40 ;  /* 0x000000110f287223 */ /* 0x080fe20000000028 */
[C---:B------:R-:W-:Y:S01]  /*15c0*/  FFMA R42, R7.reuse, R17, R42 ;  /* 0x00000011072a7223 */ /* 0x040fe2000000002a */
[----:B------:R-:W1:Y:S01]  /*15d0*/  LDS.128 R8, [R39+-0xa90] ;  /* 0xfff5700027087984 */ /* 0x000e620000000c00 */
[C---:B------:R-:W-:Y:S01]  /*15e0*/  FFMA R35, R7.reuse, R18, R13 ;  /* 0x0000001207237223 */ /* 0x040fe2000000000d */
[----:B------:R-:W-:-:S02]  /*15f0*/  FFMA R32, R7, R19, R6 ;  /* 0x0000001307207223 */ /* 0x000fc40000000006 */
[----:B------:R-:W2:Y:S04]  /*1600*/  LDS.128 R12, [R39+-0xa00] ;  /* 0xfff60000270c7984 */ /* 0x000ea80000000c00 */
[----:B------:R-:W3:Y:S01]  /*1610*/  LDS.128 R16, [R38+UR7+0x990] ;  /* 0x0009900726107984 */ /* 0x000ee20008000c00 */
[C---:B0-----:R-:W-:Y:S01]  /*1620*/  FFMA R34, R28.reuse, R24, R21 ;  /* 0x000000181c227223 */ /* 0x041fe20000000015 */
[C---:B------:R-:W-:Y:S01]  /*1630*/  FFMA R21, R28.reuse, R26, R5 ;  /* 0x0000001a1c157223 */ /* 0x040fe20000000005 */
[C---:B------:R-:W-:Y:S01]  /*1640*/  FFMA R46, R28.reuse, R27, R4 ;  /* 0x0000001b1c2e7223 */ /* 0x040fe20000000004 */
[----:B------:R-:W-:Y:S01]  /*1650*/  FFMA R40, R28, R25, R40 ;  /* 0x000000191c287223 */ /* 0x000fe20000000028 */
        /* <DEDUP_REMOVED lines=8> */
[----:B------:R-:W-:Y:S01]  /*16e0*/  FFMA R22, R27, R12, R22 ;  /* 0x0000000c1b167223 */ /* 0x000fe20000000016 */
[----:B---3--:R-:W-:Y:S01]  /*16f0*/  FFMA R23, R29, R16, R34 ;  /* 0x000000101d177223 */ /* 0x008fe20000000022 */
[C---:B------:R-:W-:Y:S01]  /*1700*/  FFMA R44, R9.reuse, R17, R44 ;  /* 0x00000011092c7223 */ /* 0x040fe2000000002c */
[CC--:B------:R-:W-:Y:S01]  /*1710*/  FFMA R45, R9.reuse, R18.reuse, R45 ;  /* 0x00000012092d7223 */ /* 0x0c0fe2000000002d */
[----:B------:R-:W-:Y:S01]  /*1720*/  FFMA R20, R9, R19, R20 ;  /* 0x0000001309147223 */ /* 0x000fe20000000014 */
[C---:B------:R-:W-:Y:S01]  /*1730*/  FFMA R40, R29.reuse, R17, R40 ;  /* 0x000000111d287223 */ /* 0x040fe20000000028 */
[CC--:B------:R-:W-:Y:S01]  /*1740*/  FFMA R21, R29.reuse, R18.reuse, R21 ;  /* 0x000000121d157223 */ /* 0x0c0fe20000000015 */
[----:B------:R-:W-:Y:S01]  /*1750*/  FFMA R46, R29, R19, R46 ;  /* 0x000000131d2e7223 */ /* 0x000fe2000000002e */
[C---:B------:R-:W-:Y:S01]  /*1760*/  FFMA R48, R13.reuse, R17, R48 ;  /* 0x000000110d307223 */ /* 0x040fe20000000030 */
[C---:B------:R-:W-:Y:S01]  /*1770*/  FFMA R43, R13.reuse, R18, R43 ;  /* 0x000000120d2b7223 */ /* 0x040fe2000000002b */
[----:B------:R-:W-:Y:S01]  /*1780*/  FFMA R22, R13, R19, R22 ;  /* 0x000000130d167223 */ /* 0x000fe20000000016 */
[-C--:B0-----:R-:W-:Y:S01]  /*1790*/  FFMA R42, R25, R4.reuse, R42 ;  /* 0x00000004192a7223 */ /* 0x081fe2000000002a */
[-C--:B------:R-:W-:Y:S01]  /*17a0*/  FFMA R24, R24, R4.reuse, R41 ;  /* 0x0000000418187223 */ /* 0x080fe20000000029 */
[-C--:B------:R-:W-:Y:S01]  /*17b0*/  FFMA R25, R26, R4.reuse, R35 ;  /* 0x000000041a197223 */ /* 0x080fe20000000023 */
[----:B------:R-:W-:Y:S01]  /*17c0*/  FFMA R4, R27, R4, R32 ;  /* 0x000000041b047223 */ /* 0x000fe20000000020 */
[-C--:B------:R-:W-:Y:S01]  /*17d0*/  FFMA R27, R9, R16.reuse, R28 ;  /* 0x00000010091b7223 */ /* 0x080fe2000000001c */
[----:B------:R-:W0:Y:S01]  /*17e0*/  LDS.128 R32, [R38+UR7+0xaa0] ;  /* 0x000aa00726207984 */ /* 0x000e220008000c00 */
[-C--:B------:R-:W-:Y:S01]  /*17f0*/  FFMA R9, R13, R16.reuse, R8 ;  /* 0x000000100d097223 */ /* 0x080fe20000000008 */
[C---:B------:R-:W-:Y:S01]  /*1800*/  FFMA R29, R5.reuse, R16, R24 ;  /* 0x00000010051d7223 */ /* 0x040fe20000000018 */
[C---:B------:R-:W-:Y:S01]  /*1810*/  FFMA R42, R5.reuse, R17, R42 ;  /* 0x00000011052a7223 */ /* 0x040fe2000000002a */
[C---:B------:R-:W-:Y:S01]  /*1820*/  FFMA R13, R5.reuse, R18, R25 ;  /* 0x00000012050d7223 */ /* 0x040fe20000000019 */
[----:B------:R-:W-:-:S02]  /*1830*/  FFMA R4, R5, R19, R4 ;  /* 0x0000001305047223 */ /* 0x000fc40000000004 */
[----:B------:R-:W1:Y:S01]  /*1840*/  LDS.128 R16, [R38+UR7+0xbb0] ;  /* 0x000bb00726107984 */ /* 0x000e620008000c00 */
[C---:B0-----:R-:W-:Y:S01]  /*1850*/  FFMA R12, R10.reuse, R32, R27 ;  /* 0x000000200a0c7223 */ /* 0x041fe2000000001b */
[CC--:B------:R-:W-:Y:S01]  /*1860*/  FFMA R44, R10.reuse, R33.reuse, R44 ;  /* 0x000000210a2c7223 */ /* 0x0c0fe2000000002c */
[----:B------:R-:W-:Y:S01]  /*1870*/  FFMA R45, R10, R34, R45 ;  /* 0x000000220a2d7223 */ /* 0x000fe2000000002d */
[C---:B------:R-:W-:Y:S01]  /*1880*/  FFMA R28, R14.reuse, R32, R9 ;  /* 0x000000200e1c7223 */ /* 0x040fe20000000009 */
[C---:B------:R-:W-:Y:S01]  /*1890*/  FFMA R48, R14.reuse, R33, R48 ;  /* 0x000000210e307223 */ /* 0x040fe20000000030 */
[----:B------:R-:W-:Y:S01]  /*18a0*/  FFMA R43, R14, R34, R43 ;  /* 0x000000220e2b7223 */ /* 0x000fe2000000002b */
[C---:B------:R-:W-:Y:S01]  /*18b0*/  FFMA R8, R30.reuse, R32, R23 ;  /* 0x000000201e087223 */ /* 0x040fe20000000017 */
[----:B------:R-:W-:Y:S01]  /*18c0*/  FFMA R5, R30, R34, R21 ;  /* 0x000000221e057223 */ /* 0x000fe20000000015 */
[-C--:B------:R-:W-:Y:S01]  /*18d0*/  FFMA R10, R10, R35.reuse, R20 ;  /* 0x000000230a0a7223 */ /* 0x080fe20000000014 */
[----:B------:R-:W-:Y:S01]  /*18e0*/  FFMA R14, R14, R35, R22 ;  /* 0x000000230e0e7223 */ /* 0x000fe20000000016 */
[----:B------:R-:W-:Y:S01]  /*18f0*/  LDS.128 R24, [R38+UR7+0xcc0] ;  /* 0x000cc00726187984 */ /* 0x000fe20008000c00 */
[C---:B------:R-:W-:Y:S01]  /*1900*/  FFMA R40, R30.reuse, R33, R40 ;  /* 0x000000211e287223 */ /* 0x040fe20000000028 */
[-C--:B------:R-:W-:Y:S01]  /*1910*/  FFMA R46, R30, R35.reuse, R46 ;  /* 0x000000231e2e7223 */ /* 0x080fe2000000002e */
[C---:B------:R-:W-:Y:S01]  /*1920*/  FFMA R32, R6.reuse, R32, R29 ;  /* 0x0000002006207223 */ /* 0x040fe2000000001d */
[----:B------:R-:W0:Y:S01]  /*1930*/  LDS.128 R20, [R39+-0xb10] ;  /* 0xfff4f00027147984 */ /* 0x000e220000000c00 */
[C---:B------:R-:W-:Y:S01]  /*1940*/  FFMA R13, R6.reuse, R34, R13 ;  /* 0x00000022060d7223 */ /* 0x040fe2000000000d */
[C---:B------:R-:W-:Y:S01]  /*1950*/  FFMA R4, R6.reuse, R35, R4 ;  /* 0x0000002306047223 */ /* 0x040fe20000000004 */
[C---:B-1----:R-:W-:Y:S01]  /*1960*/  FFMA R29, R31.reuse, R16, R8 ;  /* 0x000000101f1d7223 */ /* 0x042fe20000000008 */
[C---:B------:R-:W-:Y:S01]  /*1970*/  FFMA R5, R31.reuse, R18, R5 ;  /* 0x000000121f057223 */ /* 0x040fe20000000005 */
[----:B------:R-:W-:Y:S01]  /*1980*/  FFMA R42, R6, R33, R42 ;  /* 0x00000021062a7223 */ /* 0x000fe2000000002a */
        /* <DEDUP_REMOVED lines=11> */
[----:B------:R-:W1:Y:S01]  /*1a40*/  LDS.128 R8, [R39+-0xa80] ;  /* 0xfff5800027087984 */ /* 0x000e620000000c00 */
[C---:B------:R-:W-:Y:S01]  /*1a50*/  FFMA R35, R7.reuse, R18, R13 ;  /* 0x0000001207237223 */ /* 0x040fe2000000000d */
[C---:B------:R-:W-:Y:S01]  /*1a60*/  FFMA R42, R7.reuse, R17, R42 ;  /* 0x00000011072a7223 */ /* 0x040fe2000000002a */
[----:B------:R-:W-:Y:S01]  /*1a70*/  FFMA R32, R7, R19, R4 ;  /* 0x0000001307207223 */ /* 0x000fe20000000004 */
[----:B------:R-:W2:Y:S04]  /*1a80*/  LDS.128 R12, [R39+-0x9f0] ;  /* 0xfff61000270c7984 */ /* 0x000ea80000000c00 */
[----:B------:R-:W3:Y:S01]  /*1a90*/  LDS.128 R16, [R38+UR7+0xdd0] ;  /* 0x000dd00726107984 */ /* 0x000ee20008000c00 */
[C---:B0-----:R-:W-:Y:S01]  /*1aa0*/  FFMA R34, R20.reuse, R24, R29 ;  /* 0x0000001814227223 */ /* 0x041fe2000000001d */
[C---:B------:R-:W-:Y:S01]  /*1ab0*/  FFMA R29, R20.reuse, R26, R5 ;  /* 0x0000001a141d7223 */ /* 0x040fe20000000005 */
[C---:B------:R-:W-:Y:S01]  /*1ac0*/  FFMA R40, R20.reuse, R25, R40 ;  /* 0x0000001914287223 */ /* 0x040fe20000000028 */
[----:B------:R-:W0:Y:S01]  /*1ad0*/  LDS.128 R4, [R39+-0x960] ;  /* 0xfff6a00027047984 */ /* 0x000e220000000c00 */
[----:B------:R-:W-:Y:S01]  /*1ae0*/  FFMA R46, R20, R27, R46 ;  /* 0x0000001b142e7223 */ /* 0x000fe2000000002e */
        /* <DEDUP_REMOVED lines=8> */
[C---:B---3--:R-:W-:Y:S01]  /*1b70*/  FFMA R40, R21.reuse, R17, R40 ;  /* 0x0000001115287223 */ /* 0x048fe20000000028 */
        /* <DEDUP_REMOVED lines=21> */
[-C--:B0-----:R-:W-:Y:S01]  /*1cd0*/  FFMA R8, R22, R32.reuse, R25 ;  /* 0x0000002016087223 */ /* 0x081fe20000000019 */
[C---:B------:R-:W-:Y:S01]  /*1ce0*/  FFMA R12, R10.reuse, R32, R21 ;  /* 0x000000200a0c7223 */ /* 0x040fe20000000015 */
[CC--:B------:R-:W-:Y:S01]  /*1cf0*/  FFMA R44, R10.reuse, R33.reuse, R44 ;  /* 0x000000210a2c7223 */ /* 0x0c0fe2000000002c */
[----:B------:R-:W-:Y:S01]  /*1d00*/  FFMA R45, R10, R34, R45 ;  /* 0x000000220a2d7223 */ /* 0x000fe2000000002d */
[C---:B------:R-:W-:Y:S01]  /*1d10*/  FFMA R20, R14.reuse, R32, R9 ;  /* 0x000000200e147223 */ /* 0x040fe20000000009 */
[C---:B------:R-:W-:Y:S01]  /*1d20*/  FFMA R48, R14.reuse, R33, R48 ;  /* 0x000000210e307223 */ /* 0x040fe20000000030 */
[-C--:B------:R-:W-:Y:S01]  /*1d30*/  FFMA R43, R14, R34.reuse, R43 ;  /* 0x000000220e2b7223 */ /* 0x080fe2000000002b */
[----:B------:R-:W-:Y:S01]  /*1d40*/  FFMA R5, R22, R34, R29 ;  /* 0x0000002216057223 */ /* 0x000fe2000000001d */
[-C--:B------:R-:W-:Y:S01]  /*1d50*/  FFMA R10, R10, R35.reuse, R30 ;  /* 0x000000230a0a7223 */ /* 0x080fe2000000001e */
[----:B------:R-:W-:Y:S01]  /*1d60*/  FFMA R14, R14, R35, R28 ;  /* 0x000000230e0e7223 */ /* 0x000fe2000000001c */
[----:B------:R-:W-:Y:S01]  /*1d70*/  FFMA R32, R6, R32, R27 ;  /* 0x0000002006207223 */ /* 0x000fe2000000001b */
[----:B------:R-:W-:Y:S01]  /*1d80*/  LDS.128 R28, [R38+UR7+0x1100] ;  /* 0x00110007261c7984 */ /* 0x000fe20008000c00 */
[C---:B------:R-:W-:Y:S01]  /*1d90*/  FFMA R40, R22.reuse, R33, R40 ;  /* 0x0000002116287223 */ /* 0x040fe20000000028 */
[-C--:B------:R-:W-:Y:S01]  /*1da0*/  FFMA R46, R22, R35.reuse, R46 ;  /* 0x00000023162e7223 */ /* 0x080fe2000000002e */
[C---:B------:R-:W-:Y:S01]  /*1db0*/  FFMA R13, R6.reuse, R34, R13 ;  /* 0x00000022060d7223 */ /* 0x040fe2000000000d */
[----:B------:R-:W0:Y:S01]  /*1dc0*/  LDS.128 R24, [R39+-0xb00] ;  /* 0xfff5000027187984 */ /* 0x000e220000000c00 */
        /* <DEDUP_REMOVED lines=10> */
[-C--:B------:R-:W-:Y:S01]  /*1e70*/  FFMA R33, R15, R16.reuse, R20 ;  /* 0x000000100f217223 */ /* 0x080fe20000000014 */
[----:B------:R-:W-:Y:S01]  /*1e80*/  FFMA R41, R7, R16, R32 ;  /* 0x0000001007297223 */ /* 0x000fe20000000020 */
[C---:B------:R-:W-:Y:S01]  /*1e90*/  FFMA R48, R15.reuse, R17, R48 ;  /* 0x000000110f307223 */ /* 0x040fe20000000030 */
[CC--:B------:R-:W-:Y:S01]  /*1ea0*/  FFMA R43, R15.reuse, R18.reuse, R43 ;  /* 0x000000120f2b7223 */ /* 0x0c0fe2000000002b */
[----:B------:R-:W-:Y:S01]  /*1eb0*/  FFMA R20, R15, R19, R14 ;  /* 0x000000130f147223 */ /* 0x000fe2000000000e */
        /* <DEDUP_REMOVED lines=52> */
[----:B------:R-:W-:Y:S01]  /*2200*/  LDS.128 R20, [R39+-0xaf0] ;  /* 0xfff5100027147984 */ /* 0x000fe20000000c00 */
[C---:B------:R-:W-:Y:S01]  /*2210*/  FFMA R40, R26.reuse, R33, R40 ;  /* 0x000000211a287223 */ /* 0x040fe20000000028 */
[-C--:B------:R-:W-:Y:S01]  /*2220*/  FFMA R46, R26, R35.reuse, R46 ;  /* 0x000000231a2e7223 */ /* 0x080fe2000000002e */
[C---:B------:R-:W-:Y:S01]  /*2230*/  FFMA R13, R6.reuse, R34, R13 ;  /* 0x00000022060d7223 */ /* 0x040fe2000000000d */
[----:B------:R-:W0:Y:S01]  /*2240*/  LDS.128 R28, [R38+UR7+0x1540] ;  /* 0x00154007261c7984 */ /* 0x000e220008000c00 */
        /* <DEDUP_REMOVED lines=62> */
[----:B------:R-:W-:Y:S01]  /*2630*/  FFMA R45, R10, R34, R45 ;  /* 0x000000220a2d7223 */ /* 0x000fe2000000002d */
[-C--:B------:R-:W-:Y:S01]  /*2640*/  FFMA R20, R14, R32.reuse, R9 ;  /* 0x000000200e147223 */ /* 0x080fe20000000009 */
[----:B------:R-:W-:Y:S01]  /*2650*/  FFMA R10, R10, R35, R26 ;  /* 0x000000230a0a7223 */ /* 0x000fe2000000001a */
[-C--:B------:R-:W-:Y:S01]  /*2660*/  FFMA R48, R14, R33.reuse, R48 ;  /* 0x000000210e307223 */ /* 0x080fe20000000030 */
[C---:B------:R-:W-:Y:S01]  /*2670*/  FFMA R32, R6.reuse, R32, R31 ;  /* 0x0000002006207223 */ /* 0x040fe2000000001f */
[C---:B------:R-:W-:Y:S01]  /*2680*/  FFMA R42, R6.reuse, R33, R42 ;  /* 0x00000021062a7223 */ /* 0x040fe2000000002a */
[CC--:B------:R-:W-:Y:S01]  /*2690*/  FFMA R4, R6.reuse, R35.reuse, R4 ;  /* 0x0000002306047223 */ /* 0x0c0fe20000000004 */
[-C--:B------:R-:W-:Y:S01]  /*26a0*/  FFMA R13, R6, R34.reuse, R13 ;  /* 0x00000022060d7223 */ /* 0x080fe2000000000d */
[C---:B------:R-:W-:Y:S01]  /*26b0*/  FFMA R43, R14.reuse, R34, R43 ;  /* 0x000000220e2b7223 */ /* 0x040fe2000000002b */
[----:B------:R-:W-:Y:S01]  /*26c0*/  FFMA R14, R14, R35, R24 ;  /* 0x000000230e0e7223 */ /* 0x000fe20000000018 */
[C---:B-1----:R-:W-:Y:S01]  /*26d0*/  FFMA R21, R23.reuse, R16, R8 ;  /* 0x0000001017157223 */ /* 0x042fe20000000008 */
[C---:B------:R-:W-:Y:S01]  /*26e0*/  FFMA R40, R23.reuse, R17, R40 ;  /* 0x0000001117287223 */ /* 0x040fe20000000028 */
[C---:B------:R-:W-:Y:S01]  /*26f0*/  FFMA R33, R23.reuse, R18, R5 ;  /* 0x0000001217217223 */ /* 0x040fe20000000005 */
[----:B------:R-:W-:Y:S01]  /*2700*/  FFMA R46, R23, R19, R46 ;  /* 0x00000013172e7223 */ /* 0x000fe2000000002e */
[CC--:B------:R-:W-:Y:S01]  /*2710*/  FFMA R23, R11.reuse, R16.reuse, R12 ;  /* 0x000000100b177223 */ /* 0x0c0fe2000000000c */
[-C--:B------:R-:W-:Y:S01]  /*2720*/  FFMA R44, R11, R17.reuse, R44 ;  /* 0x000000110b2c7223 */ /* 0x080fe2000000002c */
[CC--:B------:R-:W-:Y:S01]  /*2730*/  FFMA R35, R15.reuse, R16.reuse, R20 ;  /* 0x000000100f237223 */ /* 0x0c0fe20000000014 */
[-C--:B------:R-:W-:Y:S01]  /*2740*/  FFMA R48, R15, R17.reuse, R48 ;  /* 0x000000110f307223 */ /* 0x080fe20000000030 */
[C---:B------:R-:W-:Y:S01]  /*2750*/  FFMA R41, R7.reuse, R16, R32 ;  /* 0x0000001007297223 */ /* 0x040fe20000000020 */
[----:B------:R-:W-:Y:S01]  /*2760*/  FFMA R42, R7, R17, R42 ;  /* 0x00000011072a7223 */ /* 0x000fe2000000002a */
[----:B------:R-:W-:Y:S01]  /*2770*/  LDS.128 R28, [R38+UR7+0x1980] ;  /* 0x00198007261c7984 */ /* 0x000fe20008000c00 */
[CC--:B------:R-:W-:Y:S01]  /*2780*/  FFMA R45, R11.reuse, R18.reuse, R45 ;  /* 0x000000120b2d7223 */ /* 0x0c0fe2000000002d */
[-C--:B------:R-:W-:Y:S01]  /*2790*/  FFMA R22, R11, R19.reuse, R10 ;  /* 0x000000130b167223 */ /* 0x080fe2000000000a */
[CC--:B------:R-:W-:Y:S01]  /*27a0*/  FFMA R17, R7.reuse, R18.reuse, R13 ;  /* 0x0000001207117223 */ /* 0x0c0fe2000000000d */
[----:B------:R-:W0:Y:S01]  /*27b0*/  LDS.128 R24, [R39+-0xae0] ;  /* 0xfff5200027187984 */ /* 0x000e220000000c00 */
[-C--:B------:R-:W-:Y:S01]  /*27c0*/  FFMA R16, R7, R19.reuse, R4 ;  /* 0x0000001307107223 */ /* 0x080fe20000000004 */
[C---:B------:R-:W-:Y:S01]  /*27d0*/  FFMA R43, R15.reuse, R18, R43 ;  /* 0x000000120f2b7223 */ /* 0x040fe2000000002b */
[----:B------:R-:W-:Y:S01]  /*27e0*/  FFMA R20, R15, R19, R14 ;  /* 0x000000130f147223 */ /* 0x000fe2000000000e */
[----:B------:R-:W1:Y:S04]  /*27f0*/  LDS.128 R8, [R39+-0xa50] ;  /* 0xfff5b00027087984 */ /* 0x000e680000000c00 */
[----:B------:R-:W2:Y:S04]  /*2800*/  LDS.128 R4, [R39+-0x9c0] ;  /* 0xfff6400027047984 */ /* 0x000ea80000000c00 */
[----:B------:R-:W3:Y:S01]  /*2810*/  LDS.128 R12, [R39+-0x930] ;  /* 0xfff6d000270c7984 */ /* 0x000ee20000000c00 */
[C---:B0-----:R-:W-:Y:S01]  /*2820*/  FFMA R18, R24.reuse, R28, R21 ;  /* 0x0000001c18127223 */ /* 0x041fe20000000015 */
[C---:B------:R-:W-:Y:S01]  /*2830*/  FFMA R40, R24.reuse, R29, R40 ;  /* 0x0000001d18287223 */ /* 0x040fe20000000028 */
[C---:B------:R-:W-:Y:S01]  /*2840*/  FFMA R33, R24.reuse, R30, R33 ;  /* 0x0000001e18217223 */ /* 0x040fe20000000021 */
        /* <DEDUP_REMOVED lines=9> */
[-C--:B---3--:R-:W-:Y:S01]  /*28e0*/  FFMA R28, R28, R12.reuse, R41 ;  /* 0x0000000c1c1c7223 */ /* 0x088fe20000000029 */
[----:B------:R-:W0:Y:S01]  /*28f0*/  LDS.128 R20, [R38+UR7+0x1a90] ;  /* 0x001a900726147984 */ /* 0x000e220008000c00 */
[-C--:B------:R-:W-:Y:S01]  /*2900*/  FFMA R42, R29, R12.reuse, R42 ;  /* 0x0000000c1d2a7223 */ /* 0x080fe2000000002a */
[-C--:B------:R-:W-:Y:S01]  /*2910*/  FFMA R35, R30, R12.reuse, R17 ;  /* 0x0000000c1e237223 */ /* 0x080fe20000000011 */
[----:B------:R-:W-:Y:S01]  /*2920*/  FFMA R12, R31, R12, R16 ;  /* 0x0000000c1f0c7223 */ /* 0x000fe20000000010 */
[C---:B0-----:R-:W-:Y:S01]  /*2930*/  FFMA R29, R25.reuse, R20, R18 ;  /* 0x00000014191d7223 */ /* 0x041fe20000000012 */
[C---:B------:R-:W-:Y:S01]  /*2940*/  FFMA R40, R25.reuse, R21, R40 ;  /* 0x0000001519287223 */ /* 0x040fe20000000028 */
[----:B------:R-:W0:Y:S01]  /*2950*/  LDS.128 R16, [R38+UR7+0x1ba0] ;  /* 0x001ba00726107984 */ /* 0x000e220008000c00 */
        /* <DEDUP_REMOVED lines=25> */
[----:B------:R-:W-:Y:S01]  /*2af0*/  FFMA R4, R6, R19, R4 ;  /* 0x0000001306047223 */ /* 0x000fe20000000004 */
[----:B------:R-:W-:Y:S01]  /*2b00*/  FFMA R42, R14, R17, R42 ;  /* 0x000000110e2a7223 */ /* 0x000fe2000000002a */
[----:B------:R-:W-:Y:S01]  /*2b10*/  FFMA R43, R6, R18, R43 ;  /* 0x00000012062b7223 */ /* 0x000fe2000000002b */
[C---:B------:R-:W-:Y:S01]  /*2b20*/  FFMA R16, R14.reuse, R16, R31 ;  /* 0x000000100e107223 */ /* 0x040fe2000000001f */
[C---:B------:R-:W-:Y:S01]  /*2b30*/  FFMA R17, R14.reuse, R18, R5 ;  /* 0x000000120e117223 */ /* 0x040fe20000000005 */
[----:B------:R-:W-:Y:S01]  /*2b40*/  LDS.128 R28, [R38+UR7+0x1dc0] ;  /* 0x001dc007261c7984 */ /* 0x000fe20008000c00 */
[C---:B-1----:R-:W-:Y:S01]  /*2b50*/  FFMA R9, R27.reuse, R20, R24 ;  /* 0x000000141b097223 */ /* 0x042fe20000000018 */
[C---:B------:R-:W-:Y:S01]  /*2b60*/  FFMA R40, R27.reuse, R21, R40 ;  /* 0x000000151b287223 */ /* 0x040fe20000000028 */
[C---:B------:R-:W-:Y:S01]  /*2b70*/  FFMA R25, R27.reuse, R22, R13 ;  /* 0x000000161b197223 */ /* 0x040fe2000000000d */
[----:B------:R-:W0:Y:S01]  /*2b80*/  LDS.128 R32, [R39+-0xad0] ;  /* 0xfff5300027207984 */ /* 0x000e220000000c00 */
[----:B------:R-:W-:Y:S01]  /*2b90*/  FFMA R46, R27, R23, R46 ;  /* 0x000000171b2e7223 */ /* 0x000fe2000000002e */
[-C--:B------:R-:W-:Y:S01]  /*2ba0*/  FFMA R44, R11, R21.reuse, R44 ;  /* 0x000000150b2c7223 */ /* 0x080fe2000000002c */
[C---:B------:R-:W-:Y:S01]  /*2bb0*/  FFMA R27, R7.reuse, R20, R10 ;  /* 0x00000014071b7223 */ /* 0x040fe2000000000a */
[C---:B------:R-:W-:Y:S01]  /*2bc0*/  FFMA R48, R7.reuse, R21, R48 ;  /* 0x0000001507307223 */ /* 0x040fe20000000030 */
[C---:B------:R-:W-:Y:S01]  /*2bd0*/  FFMA R43, R7.reuse, R22, R43 ;  /* 0x00000016072b7223 */ /* 0x040fe2000000002b */
[----:B------:R-:W-:Y:S01]  /*2be0*/  FFMA R24, R7, R23, R4 ;  /* 0x0000001707187223 */ /* 0x000fe20000000004 */
[C---:B------:R-:W-:Y:S01]  /*2bf0*/  FFMA R42, R15.reuse, R21, R42 ;  /* 0x000000150f2a7223 */ /* 0x040fe2000000002a */
[----:B------:R-:W-:Y:S01]  /*2c00*/  FFMA R12, R14, R19, R12 ;  /* 0x000000130e0c7223 */ /* 0x000fe2000000000c */
[C---:B------:R-:W-:Y:S01]  /*2c10*/  FFMA R41, R15.reuse, R20, R16 ;  /* 0x000000140f297223 */ /* 0x040fe20000000010 */
[----:B------:R-:W1:Y:S01]  /*2c20*/  LDS.128 R4, [R39+-0xa40] ;  /* 0xfff5c00027047984 */ /* 0x000e620000000c00 */
[----:B------:R-:W-:Y:S01]  /*2c30*/  FFMA R21, R15, R22, R17 ;  /* 0x000000160f157223 */ /* 0x000fe20000000011 */
[----:B------:R-:W-:Y:S01]  /*2c40*/  FFMA R13, R11, R20, R26 ;  /* 0x000000140b0d7223 */ /* 0x000fe2000000001a */
[-C--:B------:R-:W-:Y:S01]  /*2c50*/  FFMA R20, R15, R23.reuse, R12 ;  /* 0x000000170f147223 */ /* 0x080fe2000000000c */
[----:B------:R-:W2:Y:S01]  /*2c60*/  LDS.128 R16, [R38+UR7+0x1ed0] ;  /* 0x001ed00726107984 */ /* 0x000ea20008000c00 */
[C---:B------:R-:W-:Y:S01]  /*2c70*/  FFMA R45, R11.reuse, R22, R45 ;  /* 0x000000160b2d7223 */ /* 0x040fe2000000002d */
[----:B------:R-:W-:Y:S01]  /*2c80*/  FFMA R14, R11, R23, R8 ;  /* 0x000000170b0e7223 */ /* 0x000fe20000000008 */
        /* <DEDUP_REMOVED lines=9> */
[C---:B--2---:R-:W-:Y:S01]  /*2d20*/  FFMA R4, R33.reuse, R17, R12 ;  /* 0x0000001121047223 */ /* 0x044fe2000000000c */
[C---:B------:R-:W-:Y:S01]  /*2d30*/  FFMA R45, R33.reuse, R18, R15 ;  /* 0x00000012212d7223 */ /* 0x040fe2000000000f */
[C---:B------:R-:W-:Y:S01]  /*2d40*/  FFMA R47, R33.reuse, R16, R22 ;  /* 0x00000010212f7223 */ /* 0x040fe20000000016 */
[----:B------:R-:W1:Y:S01]  /*2d50*/  LDS.128 R12, [R39+-0x920] ;  /* 0xfff6e000270c7984 */ /* 0x000e620000000c00 */
[----:B------:R-:W-:Y:S01]  /*2d60*/  FFMA R32, R33, R19, R32 ;  /* 0x0000001321207223 */ /* 0x000fe20000000020 */
[C---:B------:R-:W-:Y:S01]  /*2d70*/  FFMA R33, R5.reuse, R18, R25 ;  /* 0x0000001205217223 */ /* 0x040fe20000000019 */
[C---:B------:R-:W-:Y:S01]  /*2d80*/  FFMA R44, R5.reuse, R17, R44 ;  /* 0x00000011052c7223 */ /* 0x040fe2000000002c */
[----:B------:R-:W-:Y:S01]  /*2d90*/  FFMA R40, R5, R19, R40 ;  /* 0x0000001305287223 */ /* 0x000fe20000000028 */
[-C--:B0-----:R-:W-:Y:S01]  /*2da0*/  FFMA R46, R28, R8.reuse, R27 ;  /* 0x000000081c2e7223 */ /* 0x081fe2000000001b */
[-C--:B------:R-:W-:Y:S01]  /*2db0*/  FFMA R48, R29, R8.reuse, R48 ;  /* 0x000000081d307223 */ /* 0x080fe20000000030 */
[-C--:B------:R-:W-:Y:S01]  /*2dc0*/  FFMA R24, R31, R8.reuse, R24 ;  /* 0x000000081f187223 */ /* 0x080fe20000000018 */
[----:B------:R-:W-:-:S02]  /*2dd0*/  FFMA R43, R30, R8, R43 ;  /* 0x000000081e2b7223 */ /* 0x000fc4000000002b */
[C---:B------:R-:W-:Y:S01]  /*2de0*/  FFMA R48, R9.reuse, R17, R48 ;  /* 0x0000001109307223 */ /* 0x040fe20000000030 */
[C---:B------:R-:W-:Y:S01]  /*2df0*/  FFMA R8, R9.reuse, R19, R24 ;  /* 0x0000001309087223 */ /* 0x040fe20000000018 */
[----:B------:R-:W-:Y:S01]  /*2e00*/  FFMA R43, R9, R18, R43 ;  /* 0x00000012092b7223 */ /* 0x000fe2000000002b */
[-C--:B-1----:R-:W-:Y:S01]  /*2e10*/  FFMA R42, R29, R12.reuse, R42 ;  /* 0x0000000c1d2a7223 */ /* 0x082fe2000000002a */
        /* <DEDUP_REMOVED lines=8> */
[----:B------:R-:W1:Y:S01]  /*2ea0*/  LDS.128 R24, [R38+UR7+0x20f0] ;  /* 0x0020f00726187984 */ /* 0x000e620008000c00 */
[C---:B------:R-:W-:Y:S01]  /*2eb0*/  FFMA R29, R13.reuse, R18, R29 ;  /* 0x000000120d1d7223 */ /* 0x040fe2000000001d */
[----:B------:R-:W-:Y:S01]  /*2ec0*/  FFMA R12, R13, R19, R12 ;  /* 0x000000130d0c7223 */ /* 0x000fe2000000000c */
[C---:B0-----:R-:W-:Y:S01]  /*2ed0*/  FFMA R16, R34.reuse, R20, R47 ;  /* 0x0000001422107223 */ /* 0x041fe2000000002f */
        /* <DEDUP_REMOVED lines=30> */
[----:B------:R-:W-:-:S07]  /*30c0*/  FFMA R34, R15, R27, R12 ;  /* 0x0000001b0f227223 */ /* 0x000fce000000000c */
.L_x_7:
[----:B------:R-:W-:Y:S05]  /*30d0*/  BSYNC.RECONVERGENT B0 ;  /* 0x0000000000007941 */ /* 0x000fea0003800200 */
.L_x_6:
[----:B------:R-:W-:Y:S06]  /*30e0*/  BAR.SYNC.DEFER_BLOCKING 0x0 ;  /* 0x0000000000007b1d */ /* 0x000fec0000010000 */
[----:B------:R-:W-:Y:S05]  /*30f0*/  BRA.U UP0, `(.L_x_8) ;  /* 0xffffffd100587547 */ /* 0x000fea000b83ffff */
.L_x_0:
[----:B-1----:R-:W-:-:S13]  /*3100*/  ISETP.GE.U32.AND P0, PT, R0, 0x40, PT ;  /* 0x000000400000780c */ /* 0x002fda0003f06070 */
[----:B--2---:R-:W-:Y:S05]  /*3110*/  @!P0 EXIT ;  /* 0x000000000000894d */ /* 0x004fea0003800000 */
[--C-:B------:R-:W-:Y:S01]  /*3120*/  SHF.R.U32.HI R2, RZ, 0x1, R0.reuse ;  /* 0x00000001ff027819 */ /* 0x100fe20000011600 */
[----:B------:R-:W1:Y:S01]  /*3130*/  LDCU.64 UR10, c[0x0][0x3a0] ;  /* 0x00007400ff0a77ac */ /* 0x000e620008000a00 */
[----:B------:R-:W-:Y:S02]  /*3140*/  SHF.R.U32.HI R9, RZ, 0x5, R0 ;  /* 0x00000005ff097819 */ /* 0x000fe40000011600 */
[----:B------:R-:W-:Y:S01]  /*3150*/  LOP3.LUT R10, R2, 0xc, RZ, 0xc0, !PT ;  /* 0x0000000c020a7812 */ /* 0x000fe200078ec0ff */
[----:B------:R-:W2:Y:S01]  /*3160*/  LDCU.64 UR8, c[0x0][0x398] ;  /* 0x00007300ff0877ac */ /* 0x000ea20008000a00 */
[----:B------:R-:W-:Y:S01]  /*3170*/  SHF.L.U32 R0, R0, 0x3, RZ ;  /* 0x0000000300007819 */ /* 0x000fe200000006ff */
[----:B------:R-:W3:Y:S01]  /*3180*/  LDC.64 R2, c[0x0][0x390] ;  /* 0x0000e400ff027b82 */ /* 0x000ee20000000a00 */
[----:B------:R-:W-:Y:S02]  /*3190*/  IADD3 R10, PT, PT, R10, UR5, RZ ;  /* 0x000000050a0a7c10 */ /* 0x000fe4000fffe0ff */
[----:B------:R-:W-:-:S03]  /*31a0*/  LOP3.LUT R0, R0, 0x38, RZ, 0xc0, !PT ;  /* 0x0000003800007812 */ /* 0x000fc600078ec0ff */
[----:B------:R-:W-:Y:S01]  /*31b0*/  IMAD R10, R9, 0xa, R10 ;  /* 0x0000000a090a7824 */ /* 0x000fe200078e020a */
[----:B------:R-:W-:-:S04]  /*31c0*/  IADD3 R0, PT, PT, R0, UR6, RZ ;  /* 0x0000000600007c10 */ /* 0x000fc8000fffe0ff */
[----:B------:R-:W-:Y:S02]  /*31d0*/  IADD3 R22, PT, PT, R10, -0x14, RZ ;  /* 0xffffffec0a167810 */ /* 0x000fe40007ffe0ff */
[C---:B-1----:R-:W-:Y:S02]  /*31e0*/  ISETP.GE.AND P2, PT, R0.reuse, UR11, PT ;  /* 0x0000000b00007c0c */ /* 0x042fe4000bf46270 */
[----:B------:R-:W-:Y:S02]  /*31f0*/  IADD3 R8, PT, PT, R0, 0x1, RZ ;  /* 0x0000000100087810 */ /* 0x000fe40007ffe0ff */
[----:B------:R-:W-:Y:S02]  /*3200*/  ISETP.GE.OR P1, PT, R22, UR10, P2 ;  /* 0x0000000a16007c0c */ /* 0x000fe40009726670 */
[----:B------:R-:W-:-:S04]  /*3210*/  ISETP.GE.AND P3, PT, R8, UR11, PT ;  /* 0x0000000b08007c0c */ /* 0x000fc8000bf66270 */
[----:B------:R-:W-:Y:S01]  /*3220*/  ISETP.GE.OR P4, PT, R22, UR10, P3 ;  /* 0x0000000a16007c0c */ /* 0x000fe20009f86670 */
[C---:B---3--:R-:W-:Y:S01]  /*3230*/  IMAD.WIDE.U32 R2, R0.reuse, 0x4, R2 ;  /* 0x0000000400027825 */ /* 0x048fe200078e0002 */
[----:B------:R-:W-:-:S05]  /*3240*/  IADD3 R8, PT, PT, R0, 0x2, RZ ;  /* 0x0000000200087810 */ /* 0x000fca0007ffe0ff */
[----:B------:R-:W3:Y:S01]  /*3250*/  @!P1 LDG.E.CONSTANT R12, desc[UR12][R2.64] ;  /* 0x0000000c020c9981 */ /* 0x000ee2000c1e9900 */
[----:B------:R-:W-:Y:S02]  /*3260*/  ISETP.GE.AND P0, PT, R8, UR11, PT ;  /* 0x0000000b08007c0c */ /* 0x000fe4000bf06270 */
[----:B------:R-:W1:Y:S02]  /*3270*/  @!P1 LDC.64 R8, c[0x0][0x398] ;  /* 0x0000e600ff089b82 */ /* 0x000e640000000a00 */
[----:B------:R-:W-:Y:S01]  /*3280*/  ISETP.GE.OR P6, PT, R22, UR10, P0 ;  /* 0x0000000a16007c0c */ /* 0x000fe200087c6670 */
[----:B------:R-:W4:-:S12]  /*3290*/  @!P4 LDG.E.CONSTANT R21, desc[UR12][R2.64+0x4] ;  /* 0x0000040c0215c981 */ /* 0x000f18000c1e9900 */
[----:B------:R-:W5:Y:S01]  /*32a0*/  @!P6 LDG.E.CONSTANT R14, desc[UR12][R2.64+0x8] ;  /* 0x0000080c020ee981 */ /* 0x000f62000c1e9900 */
[----:B------:R-:W-:-:S05]  /*32b0*/  IMAD R11, R22, UR11, RZ ;  /* 0x0000000b160b7c24 */ /* 0x000fca000f8e02ff */
[CC--:B------:R-:W-:Y:S02]  /*32c0*/  @!P1 IADD3 R13, PT, PT, R0.reuse, R11.reuse, RZ ;  /* 0x0000000b000d9210 */ /* 0x0c0fe40007ffe0ff */
[----:B------:R-:W-:-:S03]  /*32d0*/  IADD3 R20, P5, PT, R0, R11, RZ ;  /* 0x0000000b00147210 */ /* 0x000fc60007fbe0ff */
[----:B-1----:R-:W-:Y:S01]  /*32e0*/  @!P1 IMAD.WIDE R8, R13, 0x4, R8 ;  /* 0x000000040d089825 */ /* 0x002fe200078e0208 */
[----:B------:R-:W-:Y:S02]  /*32f0*/  IADD3 R13, PT, PT, R0, 0x3, RZ ;  /* 0x00000003000d7810 */ /* 0x000fe40007ffe0ff */
[----:B0-----:R-:W-:Y:S01]  /*3300*/  LEA.HI.X.SX32 R23, R11, RZ, 0x1, P5 ;  /* 0x000000ff0b177211 */ /* 0x001fe200028f0eff */
[----:B---3--:R-:W-:-:S05]  /*3310*/  @!P1 FADD R12, R12, R29 ;  /* 0x0000001d0c0c9221 */ /* 0x008fca0000000000 */
[----:B------:R-:W-:Y:S01]  /*3320*/  @!P1 FMNMX R15, RZ, R12, !PT ;  /* 0x0000000cff0f9209 */ /* 0x000fe20007800000 */
[----:B----4-:R-:W-:Y:S01]  /*3330*/  @!P4 FADD R21, R21, R40 ;  /* 0x000000281515c221 */ /* 0x010fe20000000000 */
[----:B--2---:R-:W-:-:S03]  /*3340*/  LEA R12, P5, R20, UR8, 0x2 ;  /* 0x00000008140c7c11 */ /* 0x004fc6000f8a10ff */
[----:B------:R0:W-:Y:S01]  /*3350*/  @!P1 STG.E desc[UR12][R8.64], R15 ;  /* 0x0000000f08009986 */ /* 0x0001e2000c10190c */
[----:B------:R-:W-:Y:S02]  /*3360*/  ISETP.GE.AND P1, PT, R13, UR11, PT ;  /* 0x0000000b0d007c0c */ /* 0x000fe4000bf26270 */
[----:B------:R-:W-:Y:S02]  /*3370*/  LEA.HI.X R13, R20, UR9, R23, 0x2, P5 ;  /* 0x00000009140d7c11 */ /* 0x000fe4000a8f1417 */
[----:B------:R-:W-:Y:S02]  /*3380*/  @!P4 FMNMX R21, RZ, R21, !PT ;  /* 0x00000015ff15c209 */ /* 0x000fe40007800000 */
[----:B------:R-:W-:Y:S01]  /*3390*/  IADD3 R20, PT, PT, R10, -0x13, RZ ;  /* 0xffffffed0a147810 */ /* 0x000fe20007ffe0ff */
[----:B-----5:R-:W-:Y:S01]  /*33a0*/  @!P6 FADD R14, R14, R41 ;  /* 0x000000290e0ee221 */ /* 0x020fe20000000000 */
[----:B------:R-:W-:Y:S01]  /*33b0*/  ISETP.GE.OR P5, PT, R22, UR10, P1 ;  /* 0x0000000a16007c0c */ /* 0x000fe20008fa6670 */
[----:B------:R1:W-:Y:S01]  /*33c0*/  @!P4 STG.E desc[UR12][R12.64+0x4], R21 ;  /* 0x000004150c00c986 */ /* 0x0003e2000c10190c */
[----:B------:R-:W-:-:S02]  /*33d0*/  ISETP.GE.OR P4, PT, R20, UR10, P2 ;  /* 0x0000000a14007c0c */ /* 0x000fc40009786670 */
[----:B------:R-:W-:-:S05]  /*33e0*/  @!P6 FMNMX R23, RZ, R14, !PT ;  /* 0x0000000eff17e209 */ /* 0x000fca0007800000 */
[----:B------:R2:W-:Y:S01]  /*33f0*/  @!P6 STG.E desc[UR12][R12.64+0x8], R23 ;  /* 0x000008170c00e986 */ /* 0x0005e2000c10190c */
[----:B------:R-:W-:-:S03]  /*3400*/  ISETP.GE.OR P6, PT, R20, UR10, P3 ;  /* 0x0000000a14007c0c */ /* 0x000fc60009fc6670 */
[----:B0-----:R-:W3:Y:S02]  /*3410*/  @!P5 LDG.E.CONSTANT R15, desc[UR12][R2.64+0xc] ;  /* 0x00000c0c020fd981 */ /* 0x001ee4000c1e9900 */
[----:B------:R-:W0:Y:S02]  /*3420*/  @!P4 LDC.64 R8, c[0x0][0x398] ;  /* 0x0000e600ff08cb82 */ /* 0x000e240000000a00 */
[----:B------:R-:W4:Y:S06]  /*3430*/  @!P4 LDG.E.CONSTANT R14, desc[UR12][R2.64] ;  /* 0x0000000c020ec981 */ /* 0x000f2c000c1e9900 */
[----:B------:R-:W5:Y:S01]  /*3440*/  @!P6 LDG.E.CONSTANT R25, desc[UR12][R2.64+0x4] ;  /* 0x0000040c0219e981 */ /* 0x000f62000c1e9900 */
[----:B------:R-:W-:-:S04]  /*3450*/  IADD3 R11, PT, PT, R11, UR11, RZ ;  /* 0x0000000b0b0b7c10 */ /* 0x000fc8000fffe0ff */
[----:B-1----:R-:W-:Y:S01]  /*3460*/  @!P4 IADD3 R21, PT, PT, R0, R11, RZ ;  /* 0x0000000b0015c210 */ /* 0x002fe20007ffe0ff */
[----:B---3--:R-:W-:Y:S01]  /*3470*/  @!P5 FADD R15, R15, R18 ;  /* 0x000000120f0fd221 */ /* 0x008fe20000000000 */
[----:B----4-:R-:W-:-:S04]  /*3480*/  @!P4 FADD R18, R14, R19 ;  /* 0x000000130e12c221 */ /* 0x010fc80000000000 */
[----:B------:R-:W-:Y:S01]  /*3490*/  @!P5 FMNMX R19, RZ, R15, !PT ;  /* 0x0000000fff13d209 */ /* 0x000fe20007800000 */
[----:B0-----:R-:W-:Y:S01]  /*34a0*/  @!P4 IMAD.WIDE R14, R21, 0x4, R8 ;  /* 0x00000004150ec825 */ /* 0x001fe200078e0208 */
[----:B------:R-:W-:-:S03]  /*34b0*/  @!P4 FMNMX R21, RZ, R18, !PT ;  /* 0x00000012ff15c209 */ /* 0x000fc60007800000 */
[----:B------:R-:W-:Y:S01]  /*34c0*/  @!P5 STG.E desc[UR12][R12.64+0xc], R19 ;  /* 0x00000c130c00d986 */ /* 0x000fe2000c10190c */
[----:B------:R-:W-:Y:S01]  /*34d0*/  IADD3 R9, P5, PT, R0, R11, RZ ;  /* 0x0000000b00097210 */ /* 0x000fe20007fbe0ff */
[----:B-----5:R-:W-:Y:S02]  /*34e0*/  @!P6 FADD R6, R25, R6 ;  /* 0x000000061906e221 */ /* 0x020fe40000000000 */
[----:B------:R0:W-:Y:S01]  /*34f0*/  @!P4 STG.E desc[UR12][R14.64], R21 ;  /* 0x000000150e00c986 */ /* 0x0001e2000c10190c */
[----:B------:R-:W-:Y:S02]  /*3500*/  LEA.HI.X.SX32 R18, R11, RZ, 0x1, P5 ;  /* 0x000000ff0b127211 */ /* 0x000fe400028f0eff */
[C---:B------:R-:W-:Y:S02]  /*3510*/  LEA R8, P5, R9.reuse, UR8, 0x2 ;  /* 0x0000000809087c11 */ /* 0x040fe4000f8a10ff */
[----:B------:R-:W-:Y:S02]  /*3520*/  ISETP.GE.OR P4, PT, R20, UR10, P0 ;  /* 0x0000000a14007c0c */ /* 0x000fe40008786670 */
[----:B------:R-:W-:-:S02]  /*3530*/  LEA.HI.X R9, R9, UR9, R18, 0x2, P5 ;  /* 0x0000000909097c11 */ /* 0x000fc4000a8f1412 */
[----:B------:R-:W-:Y:S02]  /*3540*/  ISETP.GE.OR P5, PT, R20, UR10, P1 ;  /* 0x0000000a14007c0c */ /* 0x000fe40008fa6670 */
[----:B--2---:R-:W-:Y:S02]  /*3550*/  @!P6 FMNMX R23, RZ, R6, !PT ;  /* 0x00000006ff17e209 */ /* 0x004fe40007800000 */
[----:B------:R-:W-:-:S03]  /*3560*/  IADD3 R18, PT, PT, R10, -0x12, RZ ;  /* 0xffffffee0a127810 */ /* 0x000fc60007ffe0ff */
[----:B------:R-:W-:Y:S01]  /*3570*/  @!P6 STG.E desc[UR12][R8.64+0x4], R23 ;  /* 0x000004170800e986 */ /* 0x000fe2000c10190c */
[----:B------:R-:W-:-:S03]  /*3580*/  ISETP.GE.OR P6, PT, R18, UR10, P2 ;  /* 0x0000000a12007c0c */ /* 0x000fc600097c6670 */
[----:B------:R-:W2:Y:S04]  /*3590*/  @!P4 LDG.E.CONSTANT R6, desc[UR12][R2.64+0x8] ;  /* 0x0000080c0206c981 */ /* 0x000ea8000c1e9900 */
[----:B0-----:R-:W3:Y:S06]  /*35a0*/  @!P5 LDG.E.CONSTANT R15, desc[UR12][R2.64+0xc] ;  /* 0x00000c0c020fd981 */ /* 0x001eec000c1e9900 */
[----:B------:R-:W4:Y:S01]  /*35b0*/  @!P6 LDG.E.CONSTANT R14, desc[UR12][R2.64] ;  /* 0x0000000c020ee981 */ /* 0x000f22000c1e9900 */
[----:B------:R-:W0:Y:S01]  /*35c0*/  @!P6 LDC.64 R12, c[0x0][0x398] ;  /* 0x0000e600ff0ceb82 */ /* 0x000e220000000a00 */
[----:B--2---:R-:W-:Y:S01]  /*35d0*/  @!P4 FADD R17, R6, R17 ;  /* 0x000000110611c221 */ /* 0x004fe20000000000 */
[----:B---3--:R-:W-:-:S04]  /*35e0*/  @!P5 FADD R16, R15, R16 ;  /* 0x000000100f10d221 */ /* 0x008fc80000000000 */
[----:B------:R-:W-:Y:S02]  /*35f0*/  @!P4 FMNMX R17, RZ, R17, !PT ;  /* 0x00000011ff11c209 */ /* 0x000fe40007800000 */
[----:B------:R-:W-:Y:S02]  /*3600*/  IADD3 R15, PT, PT, R11, UR11, RZ ;  /* 0x0000000b0b0f7c10 */ /* 0x000fe4000fffe0ff */
[----:B------:R-:W-:Y:S01]  /*3610*/  @!P5 FMNMX R11, RZ, R16, !PT ;  /* 0x00000010ff0bd209 */ /* 0x000fe20007800000 */
[----:B------:R1:W-:Y:S01]  /*3620*/  @!P4 STG.E desc[UR12][R8.64+0x8], R17 ;  /* 0x000008110800c986 */ /* 0x0003e2000c10190c */
[-C--:B------:R-:W-:Y:S01]  /*3630*/  @!P6 IADD3 R19, PT, PT, R0, R15.reuse, RZ ;  /* 0x0000000f0013e210 */ /* 0x080fe20007ffe0ff */
[----:B----4-:R-:W-:Y:S01]  /*3640*/  @!P6 FADD R7, R14, R7 ;  /* 0x000000070e07e221 */ /* 0x010fe20000000000 */
[----:B------:R-:W-:Y:S01]  /*3650*/  ISETP.GE.OR P4, PT, R18, UR10, P3 ;  /* 0x0000000a12007c0c */ /* 0x000fe20009f86670 */
[----:B------:R2:W-:Y:S01]  /*3660*/  @!P5 STG.E desc[UR12][R8.64+0xc], R11 ;  /* 0x00000c0b0800d986 */ /* 0x0005e2000c10190c */
[----:B------:R-:W-:Y:S01]  /*3670*/  IADD3 R16, P5, PT, R0, R15, RZ ;  /* 0x0000000f00107210 */ /* 0x000fe20007fbe0ff */
[----:B0-----:R-:W-:Y:S01]  /*3680*/  @!P6 IMAD.WIDE R12, R19, 0x4, R12 ;  /* 0x00000004130ce825 */ /* 0x001fe200078e020c */
[----:B------:R-:W-:-:S02]  /*3690*/  @!P6 FMNMX R19, RZ, R7, !PT ;  /* 0x00000007ff13e209 */ /* 0x000fc40007800000 */
[----:B------:R-:W-:-:S03]  /*36a0*/  LEA.HI.X.SX32 R7, R15, RZ, 0x1, P5 ;  /* 0x000000ff0f077211 */ /* 0x000fc600028f0eff */
[----:B------:R0:W-:Y:S01]  /*36b0*/  @!P6 STG.E desc[UR12][R12.64], R19 ;  /* 0x000000130c00e986 */ /* 0x0001e2000c10190c */
[----:B------:R-:W-:Y:S02]  /*36c0*/  LEA R6, P6, R16, UR8, 0x2 ;  /* 0x0000000810067c11 */ /* 0x000fe4000f8c10ff */
[----:B------:R-:W-:Y:S01]  /*36d0*/  IADD3 R14, PT, PT, R10, -0x11, RZ ;  /* 0xffffffef0a0e7810 */ /* 0x000fe20007ffe0ff */
[----:B------:R-:W3:Y:S01]  /*36e0*/  @!P4 LDG.E.CONSTANT R21, desc[UR12][R2.64+0x4] ;  /* 0x0000040c0215c981 */ /* 0x000ee2000c1e9900 */
[----:B------:R-:W-:Y:S02]  /*36f0*/  LEA.HI.X R7, R16, UR9, R7, 0x2, P6 ;  /* 0x0000000910077c11 */ /* 0x000fe4000b0f1407 */
[C---:B------:R-:W-:Y:S02]  /*3700*/  ISETP.GE.OR P5, PT, R18.reuse, UR10, P0 ;  /* 0x0000000a12007c0c */ /* 0x040fe400087a6670 */
[----:B------:R-:W-:Y:S02]  /*3710*/  ISETP.GE.OR P6, PT, R18, UR10, P1 ;  /* 0x0000000a12007c0c */ /* 0x000fe40008fc6670 */
[----:B------:R-:W-:-:S02]  /*3720*/  ISETP.GE.OR P2, PT, R14, UR10, P2 ;  /* 0x0000000a0e007c0c */ /* 0x000fc40009746670 */
[C---:B------:R-:W-:Y:S02]  /*3730*/  ISETP.GE.OR P3, PT, R14.reuse, UR10, P3 ;  /* 0x0000000a0e007c0c */ /* 0x040fe40009f66670 */
[----:B------:R-:W-:-:S05]  /*3740*/  ISETP.GE.OR P0, PT, R14, UR10, P0 ;  /* 0x0000000a0e007c0c */ /* 0x000fca0008706670 */
[----:B------:R-:W4:Y:S04]  /*3750*/  @!P5 LDG.E.CONSTANT R16, desc[UR12][R2.64+0x8] ;  /* 0x0000080c0210d981 */ /* 0x000f28000c1e9900 */
[----:B-1----:R-:W5:Y:S01]  /*3760*/  @!P6 LDG.E.CONSTANT R17, desc[UR12][R2.64+0xc] ;  /* 0x00000c0c0211e981 */ /* 0x002f62000c1e9900 */
[----:B--2---:R-:W1:Y:S03]  /*3770*/  @!P2 LDC.64 R10, c[0x0][0x398] ;  /* 0x0000e600ff0aab82 */ /* 0x004e660000000a00 */
[----:B------:R-:W2:Y:S04]  /*3780*/  @!P2 LDG.E.CONSTANT R18, desc[UR12][R2.64] ;  /* 0x0000000c0212a981 */ /* 0x000ea8000c1e9900 */
[----:B0-----:R-:W2:Y:S04]  /*3790*/  @!P3 LDG.E.CONSTANT R19, desc[UR12][R2.64+0x4] ;  /* 0x0000040c0213b981 */ /* 0x001ea8000c1e9900 */
[----:B------:R-:W2:Y:S01]  /*37a0*/  @!P0 LDG.E.CONSTANT R20, desc[UR12][R2.64+0x8] ;  /* 0x0000080c02148981 */ /* 0x000ea2000c1e9900 */
[----:B------:R-:W-:-:S02]  /*37b0*/  IADD3 R15, PT, PT, R15, UR11, RZ ;  /* 0x0000000b0f0f7c10 */ /* 0x000fc4000fffe0ff */
[----:B------:R-:W-:Y:S01]  /*37c0*/  ISETP.GE.OR P1, PT, R14, UR10, P1 ;  /* 0x0000000a0e007c0c */ /* 0x000fe20008f26670 */
[----:B---3--:R-:W-:-:S05]  /*37d0*/  @!P4 FADD R42, R21, R42 ;  /* 0x0000002a152ac221 */ /* 0x008fca0000000000 */
[----:B------:R-:W-:-:S05]  /*37e0*/  @!P4 FMNMX R13, RZ, R42, !PT ;  /* 0x0000002aff0dc209 */ /* 0x000fca0007800000 */
[----:B------:R0:W-:Y:S01]  /*37f0*/  @!P4 STG.E desc[UR12][R6.64+0x4], R13 ;  /* 0x0000040d0600c986 */ /* 0x0001e2000c10190c */
[----:B------:R-:W-:-:S04]  /*3800*/  IADD3 R9, P4, PT, R0, R15, RZ ;  /* 0x0000000f00097210 */ /* 0x000fc80007f9e0ff */
[----:B------:R-:W-:Y:S01]  /*3810*/  LEA.HI.X.SX32 R12, R15, RZ, 0x1, P4 ;  /* 0x000000ff0f0c7211 */ /* 0x000fe200020f0eff */
[----:B----4-:R-:W-:Y:S01]  /*3820*/  @!P5 FADD R5, R16, R5 ;  /* 0x000000051005d221 */ /* 0x010fe20000000000 */
[----:B------:R-:W-:Y:S02]  /*3830*/  @!P2 IADD3 R15, PT, PT, R0, R15, RZ ;  /* 0x0000000f000fa210 */ /* 0x000fe40007ffe0ff */
[----:B------:R-:W-:Y:S01]  /*3840*/  LEA R8, P4, R9, UR8, 0x2 ;  /* 0x0000000809087c11 */ /* 0x000fe2000f8810ff */
[----:B-----5:R-:W-:Y:S01]  /*3850*/  @!P6 FADD R4, R17, R4 ;  /* 0x000000041104e221 */ /* 0x020fe20000000000 */
[----:B------:R-:W-:Y:S01]  /*3860*/  @!P5 FMNMX R5, RZ, R5, !PT ;  /* 0x00000005ff05d209 */ /* 0x000fe20007800000 */
[----:B-1----:R-:W-:Y:S01]  /*3870*/  @!P2 IMAD.WIDE R10, R15, 0x4, R10 ;  /* 0x000000040f0aa825 */ /* 0x002fe200078e020a */
[----:B------:R-:W-:-:S03]  /*3880*/  LEA.HI.X R9, R9, UR9, R12, 0x2, P4 ;  /* 0x0000000909097c11 */ /* 0x000fc6000a0f140c */
[----:B--2---:R-:W-:Y:S01]  /*3890*/  @!P2 FADD R33, R18, R33 ;  /* 0x000000211221a221 */ /* 0x004fe20000000000 */
[----:B0-----:R-:W-:Y:S01]  /*38a0*/  @!P6 FMNMX R13, RZ, R4, !PT ;  /* 0x00000004ff0de209 */ /* 0x001fe20007800000 */
[----:B------:R0:W-:Y:S01]  /*38b0*/  @!P5 STG.E desc[UR12][R6.64+0x8], R5 ;  /* 0x000008050600d986 */ /* 0x0001e2000c10190c */
[----:B------:R-:W-:Y:S02]  /*38c0*/  @!P3 FADD R32, R19, R32 ;  /* 0x000000201320b221 */ /* 0x000fe40000000000 */
[----:B------:R-:W-:Y:S01]  /*38d0*/  @!P2 FMNMX R33, RZ, R33, !PT ;  /* 0x00000021ff21a209 */ /* 0x000fe20007800000 */
[----:B------:R0:W-:Y:S01]  /*38e0*/  @!P6 STG.E desc[UR12][R6.64+0xc], R13 ;  /* 0x00000c0d0600e986 */ /* 0x0001e2000c10190c */
[----:B------:R-:W-:Y:S01]  /*38f0*/  @!P0 FADD R35, R20, R35 ;  /* 0x0000002314238221 */ /* 0x000fe20000000000 */
[----:B------:R-:W-:Y:S02]  /*3900*/  @!P3 FMNMX R15, RZ, R32, !PT ;  /* 0x00000020ff0fb209 */ /* 0x000fe40007800000 */
[----:B------:R0:W-:Y:S02]  /*3910*/  @!P2 STG.E desc[UR12][R10.64], R33 ;  /* 0x000000210a00a986 */ /* 0x0001e4000c10190c */
[----:B------:R-:W-:-:S02]  /*3920*/  @!P0 FMNMX R35, RZ, R35, !PT ;  /* 0x00000023ff238209 */ /* 0x000fc40007800000 */
[----:B------:R0:W-:Y:S04]  /*3930*/  @!P3 STG.E desc[UR12][R8.64+0x4], R15 ;  /* 0x0000040f0800b986 */ /* 0x0001e8000c10190c */
[----:B------:R0:W-:Y:S01]  /*3940*/  @!P0 STG.E desc[UR12][R8.64+0x8], R35 ;  /* 0x0000082308008986 */ /* 0x0001e2000c10190c */
[----:B------:R-:W-:Y:S05]  /*3950*/  @P1 EXIT ;  /* 0x000000000000194d */ /* 0x000fea0003800000 */
[----:B------:R-:W2:Y:S02]  /*3960*/  LDG.E.CONSTANT R3, desc[UR12][R2.64+0xc] ;  /* 0x00000c0c02037981 */ /* 0x000ea4000c1e9900 */
[----:B--2---:R-:W-:-:S05]  /*3970*/  FADD R34, R3, R34 ;  /* 0x0000002203227221 */ /* 0x004fca0000000000 */
[----:B0-----:R-:W-:-:S05]  /*3980*/  FMNMX R5, RZ, R34, !PT ;  /* 0x00000022ff057209 */ /* 0x001fca0007800000 */
[----:B------:R-:W-:Y:S01]  /*3990*/  STG.E desc[UR12][R8.64+0xc], R5 ;  /* 0x00000c0508007986 */ /* 0x000fe2000c10190c */
[----:B------:R-:W-:Y:S05]  /*39a0*/  EXIT ;  /* 0x000000000000794d */ /* 0x000fea0003800000 */
.L_x_9:
[----:B------:R-:W-:-:S00]  /*39b0*/  BRA `(.L_x_9) ;  /* 0xfffffffc00fc7947 */ /* 0x000fc0000383ffff */
[----:B------:R-:W-:-:S00]  /*39c0*/  NOP ;  /* 0x0000000000007918 */ /* 0x000fc00000000000 */
        /* <DEDUP_REMOVED lines=11> */
.L_x_10:


//--------------------- .nv.shared._Z30baseline_warp_specialized_gemmPKfS0_S0_Pfiii --------------------------
	.section	.nv.shared._Z30baseline_warp_specialized_gemmPKfS0_S0_Pfiii,"aw",@nobits
	.sectionflags	@""
	.align	128
.nv.shared._Z30baseline_warp_specialized_gemmPKfS0_S0_Pfiii:
	.zero		18944


//--------------------- .nv.shared.reserved.0     --------------------------
	.section	.nv.shared.reserved.0,"aw",@nobits
	.weak		__nv_reservedSMEM_offset_0_alias
	.size		__nv_reservedSMEM_offset_0_alias, 0, 64
	.other		__nv_reservedSMEM_offset_0_alias,@"STO_CUDA_RESERVED_SHARED STV_DEFAULT"
__nv_reservedSMEM_offset_0_alias:
	.zero		0
	.zero		64


//--------------------- .nv.constant0._Z30baseline_warp_specialized_gemmPKfS0_S0_Pfiii --------------------------
	.section	.nv.constant0._Z30baseline_warp_specialized_gemmPKfS0_S0_Pfiii,"a",@progbits
	.sectionflags	@""
	.align	4
.nv.constant0._Z30baseline_warp_specialized_gemmPKfS0_S0_Pfiii:
	.zero		940


//--------------------- SYMBOLS --------------------------

	.type		.nv.reservedSmem.offset0,@object
	.size		.nv.reservedSmem.offset0,0x4
	.type		.nv.reservedSmem.cap,@object
	.size		.nv.reservedSmem.cap,0x4
